//
// Generated by NVIDIA NVVM Compiler
//
// Compiler Build ID: CL-36424714
// Cuda compilation tools, release 13.0, V13.0.88
// Based on NVVM 20.0.0
//

.version 9.0
.target sm_100
.address_size 64

	// .globl	_Z20bitonicCompareGlobalPiii
// _ZZ24bitonicCompareLocal_initPiiE1s has been demoted
// _ZZ19bitonicCompareLocalPiiE1s has been demoted

.visible .entry _Z20bitonicCompareGlobalPiii(
	.param .u64 .ptr .align 1 _Z20bitonicCompareGlobalPiii_param_0,
	.param .u32 _Z20bitonicCompareGlobalPiii_param_1,
	.param .u32 _Z20bitonicCompareGlobalPiii_param_2
)
{
	.reg .pred 	%p<6>;
	.reg .b32 	%r<15>;
	.reg .b64 	%rd<7>;

	ld.param.u64 	%rd3, [_Z20bitonicCompareGlobalPiii_param_0];
	ld.param.u32 	%r5, [_Z20bitonicCompareGlobalPiii_param_1];
	ld.param.u32 	%r6, [_Z20bitonicCompareGlobalPiii_param_2];
	mov.u32 	%r7, %ntid.x;
	mov.u32 	%r8, %ctaid.x;
	mov.u32 	%r9, %tid.x;
	mad.lo.s32 	%r1, %r7, %r8, %r9;
	xor.b32  	%r2, %r6, %r1;
	setp.le.u32 	%p1, %r2, %r1;
	@%p1 bra 	$L__BB0_3;
	cvta.to.global.u64 	%rd4, %rd3;
	mul.wide.u32 	%rd5, %r1, 4;
	add.s64 	%rd1, %rd4, %rd5;
	ld.global.u32 	%r3, [%rd1];
	mul.wide.u32 	%rd6, %r2, 4;
	add.s64 	%rd2, %rd4, %rd6;
	ld.global.u32 	%r4, [%rd2];
	and.b32  	%r10, %r5, %r1;
	setp.eq.s32 	%p2, %r10, 0;
	setp.le.s32 	%p3, %r3, %r4;
	setp.ge.s32 	%p4, %r3, %r4;
	selp.u32 	%r11, -1, 0, %p4;
	selp.u32 	%r12, -1, 0, %p3;
	selp.b32 	%r13, %r12, %r11, %p2;
	and.b32  	%r14, %r13, 1;
	setp.eq.b32 	%p5, %r14, 1;
	@%p5 bra 	$L__BB0_3;
	st.global.u32 	[%rd1], %r4;
	st.global.u32 	[%rd2], %r3;
$L__BB0_3:
	ret;

}
	// .globl	_Z24bitonicCompareLocal_initPii
.visible .entry _Z24bitonicCompareLocal_initPii(
	.param .u64 .ptr .align 1 _Z24bitonicCompareLocal_initPii_param_0,
	.param .u32 _Z24bitonicCompareLocal_initPii_param_1
)
{
	.reg .pred 	%p<253>;
	.reg .b32 	%r<227>;
	.reg .b64 	%rd<5>;
	// demoted variable
	.shared .align 4 .b8 _ZZ24bitonicCompareLocal_initPiiE1s[512];
	ld.param.u64 	%rd2, [_Z24bitonicCompareLocal_initPii_param_0];
	ld.param.u32 	%r80, [_Z24bitonicCompareLocal_initPii_param_1];
	cvta.to.global.u64 	%rd3, %rd2;
	mov.u32 	%r1, %tid.x;
	mov.u32 	%r81, %ctaid.x;
	mov.u32 	%r82, %ntid.x;
	mad.lo.s32 	%r83, %r81, %r82, %r1;
	shr.u32 	%r84, %r81, %r80;
	and.b32  	%r2, %r84, 1;
	mul.wide.u32 	%rd4, %r83, 4;
	add.s64 	%rd1, %rd3, %rd4;
	ld.global.u32 	%r85, [%rd1];
	shl.b32 	%r86, %r1, 2;
	mov.u32 	%r87, _ZZ24bitonicCompareLocal_initPiiE1s;
	add.s32 	%r3, %r87, %r86;
	st.shared.u32 	[%r3], %r85;
	bar.sync 	0;
	xor.b32  	%r4, %r1, 1;
	setp.ge.u32 	%p1, %r1, %r4;
	xor.b32  	%r88, %r86, 4;
	add.s32 	%r5, %r87, %r88;
	@%p1 bra 	$L__BB1_3;
	shr.u32 	%r89, %r1, 1;
	and.b32  	%r91, %r89, 1;
	setp.ne.s32 	%p2, %r2, %r91;
	setp.eq.s32 	%p3, %r2, %r91;
	ld.shared.u32 	%r93, [%r3];
	ld.shared.u32 	%r94, [%r5];
	setp.gt.u32 	%p4, %r93, %r94;
	and.pred  	%p5, %p3, %p4;
	setp.lt.u32 	%p6, %r93, %r94;
	and.pred  	%p7, %p2, %p6;
	or.pred  	%p8, %p5, %p7;
	not.pred 	%p9, %p8;
	@%p9 bra 	$L__BB1_3;
	st.shared.u32 	[%r3], %r94;
	st.shared.u32 	[%r5], %r93;
$L__BB1_3:
	bar.sync 	0;
	shr.u32 	%r95, %r1, 2;
	and.b32  	%r8, %r95, 1;
	xor.b32  	%r9, %r1, 2;
	setp.ge.u32 	%p10, %r1, %r9;
	xor.b32  	%r97, %r86, 8;
	add.s32 	%r10, %r87, %r97;
	@%p10 bra 	$L__BB1_6;
	setp.ne.s32 	%p11, %r2, %r8;
	setp.eq.s32 	%p12, %r2, %r8;
	ld.shared.u32 	%r101, [%r3];
	ld.shared.u32 	%r102, [%r10];
	setp.gt.u32 	%p13, %r101, %r102;
	and.pred  	%p14, %p12, %p13;
	setp.lt.u32 	%p15, %r101, %r102;
	and.pred  	%p16, %p11, %p15;
	or.pred  	%p17, %p14, %p16;
	not.pred 	%p18, %p17;
	@%p18 bra 	$L__BB1_6;
	st.shared.u32 	[%r3], %r102;
	st.shared.u32 	[%r10], %r101;
$L__BB1_6:
	setp.ge.u32 	%p19, %r1, %r4;
	bar.sync 	0;
	@%p19 bra 	$L__BB1_9;
	setp.ne.s32 	%p20, %r2, %r8;
	setp.eq.s32 	%p21, %r2, %r8;
	ld.shared.u32 	%r105, [%r3];
	ld.shared.u32 	%r106, [%r5];
	setp.gt.u32 	%p22, %r105, %r106;
	and.pred  	%p23, %p21, %p22;
	setp.lt.u32 	%p24, %r105, %r106;
	and.pred  	%p25, %p20, %p24;
	or.pred  	%p26, %p23, %p25;
	not.pred 	%p27, %p26;
	@%p27 bra 	$L__BB1_9;
	st.shared.u32 	[%r3], %r106;
	st.shared.u32 	[%r5], %r105;
$L__BB1_9:
	bar.sync 	0;
	shr.u32 	%r107, %r1, 3;
	and.b32  	%r15, %r107, 1;
	xor.b32  	%r16, %r1, 4;
	setp.ge.u32 	%p28, %r1, %r16;
	xor.b32  	%r109, %r86, 16;
	add.s32 	%r17, %r87, %r109;
	@%p28 bra 	$L__BB1_12;
	setp.ne.s32 	%p29, %r2, %r15;
	setp.eq.s32 	%p30, %r2, %r15;
	ld.shared.u32 	%r113, [%r3];
	ld.shared.u32 	%r114, [%r17];
	setp.gt.u32 	%p31, %r113, %r114;
	and.pred  	%p32, %p30, %p31;
	setp.lt.u32 	%p33, %r113, %r114;
	and.pred  	%p34, %p29, %p33;
	or.pred  	%p35, %p32, %p34;
	not.pred 	%p36, %p35;
	@%p36 bra 	$L__BB1_12;
	st.shared.u32 	[%r3], %r114;
	st.shared.u32 	[%r17], %r113;
$L__BB1_12:
	setp.ge.u32 	%p37, %r1, %r9;
	bar.sync 	0;
	@%p37 bra 	$L__BB1_15;
	setp.ne.s32 	%p38, %r2, %r15;
	setp.eq.s32 	%p39, %r2, %r15;
	ld.shared.u32 	%r117, [%r3];
	ld.shared.u32 	%r118, [%r10];
	setp.gt.u32 	%p40, %r117, %r118;
	and.pred  	%p41, %p39, %p40;
	setp.lt.u32 	%p42, %r117, %r118;
	and.pred  	%p43, %p38, %p42;
	or.pred  	%p44, %p41, %p43;
	not.pred 	%p45, %p44;
	@%p45 bra 	$L__BB1_15;
	st.shared.u32 	[%r3], %r118;
	st.shared.u32 	[%r10], %r117;
$L__BB1_15:
	setp.ge.u32 	%p46, %r1, %r4;
	bar.sync 	0;
	@%p46 bra 	$L__BB1_18;
	setp.ne.s32 	%p47, %r2, %r15;
	setp.eq.s32 	%p48, %r2, %r15;
	ld.shared.u32 	%r121, [%r3];
	ld.shared.u32 	%r122, [%r5];
	setp.gt.u32 	%p49, %r121, %r122;
	and.pred  	%p50, %p48, %p49;
	setp.lt.u32 	%p51, %r121, %r122;
	and.pred  	%p52, %p47, %p51;
	or.pred  	%p53, %p50, %p52;
	not.pred 	%p54, %p53;
	@%p54 bra 	$L__BB1_18;
	st.shared.u32 	[%r3], %r122;
	st.shared.u32 	[%r5], %r121;
$L__BB1_18:
	bar.sync 	0;
	shr.u32 	%r123, %r1, 4;
	and.b32  	%r24, %r123, 1;
	xor.b32  	%r25, %r1, 8;
	setp.ge.u32 	%p55, %r1, %r25;
	xor.b32  	%r125, %r86, 32;
	add.s32 	%r26, %r87, %r125;
	@%p55 bra 	$L__BB1_21;
	setp.ne.s32 	%p56, %r2, %r24;
	setp.eq.s32 	%p57, %r2, %r24;
	ld.shared.u32 	%r129, [%r3];
	ld.shared.u32 	%r130, [%r26];
	setp.gt.u32 	%p58, %r129, %r130;
	and.pred  	%p59, %p57, %p58;
	setp.lt.u32 	%p60, %r129, %r130;
	and.pred  	%p61, %p56, %p60;
	or.pred  	%p62, %p59, %p61;
	not.pred 	%p63, %p62;
	@%p63 bra 	$L__BB1_21;
	st.shared.u32 	[%r3], %r130;
	st.shared.u32 	[%r26], %r129;
$L__BB1_21:
	setp.ge.u32 	%p64, %r1, %r16;
	bar.sync 	0;
	@%p64 bra 	$L__BB1_24;
	setp.ne.s32 	%p65, %r2, %r24;
	setp.eq.s32 	%p66, %r2, %r24;
	ld.shared.u32 	%r133, [%r3];
	ld.shared.u32 	%r134, [%r17];
	setp.gt.u32 	%p67, %r133, %r134;
	and.pred  	%p68, %p66, %p67;
	setp.lt.u32 	%p69, %r133, %r134;
	and.pred  	%p70, %p65, %p69;
	or.pred  	%p71, %p68, %p70;
	not.pred 	%p72, %p71;
	@%p72 bra 	$L__BB1_24;
	st.shared.u32 	[%r3], %r134;
	st.shared.u32 	[%r17], %r133;
$L__BB1_24:
	setp.ge.u32 	%p73, %r1, %r9;
	bar.sync 	0;
	@%p73 bra 	$L__BB1_27;
	setp.ne.s32 	%p74, %r2, %r24;
	setp.eq.s32 	%p75, %r2, %r24;
	ld.shared.u32 	%r137, [%r3];
	ld.shared.u32 	%r138, [%r10];
	setp.gt.u32 	%p76, %r137, %r138;
	and.pred  	%p77, %p75, %p76;
	setp.lt.u32 	%p78, %r137, %r138;
	and.pred  	%p79, %p74, %p78;
	or.pred  	%p80, %p77, %p79;
	not.pred 	%p81, %p80;
	@%p81 bra 	$L__BB1_27;
	st.shared.u32 	[%r3], %r138;
	st.shared.u32 	[%r10], %r137;
$L__BB1_27:
	setp.ge.u32 	%p82, %r1, %r4;
	bar.sync 	0;
	@%p82 bra 	$L__BB1_30;
	setp.ne.s32 	%p83, %r2, %r24;
	setp.eq.s32 	%p84, %r2, %r24;
	ld.shared.u32 	%r141, [%r3];
	ld.shared.u32 	%r142, [%r5];
	setp.gt.u32 	%p85, %r141, %r142;
	and.pred  	%p86, %p84, %p85;
	setp.lt.u32 	%p87, %r141, %r142;
	and.pred  	%p88, %p83, %p87;
	or.pred  	%p89, %p86, %p88;
	not.pred 	%p90, %p89;
	@%p90 bra 	$L__BB1_30;
	st.shared.u32 	[%r3], %r142;
	st.shared.u32 	[%r5], %r141;
$L__BB1_30:
	bar.sync 	0;
	shr.u32 	%r143, %r1, 5;
	and.b32  	%r35, %r143, 1;
	xor.b32  	%r36, %r1, 16;
	setp.ge.u32 	%p91, %r1, %r36;
	xor.b32  	%r145, %r86, 64;
	add.s32 	%r37, %r87, %r145;
	@%p91 bra 	$L__BB1_33;
	setp.ne.s32 	%p92, %r2, %r35;
	setp.eq.s32 	%p93, %r2, %r35;
	ld.shared.u32 	%r149, [%r3];
	ld.shared.u32 	%r150, [%r37];
	setp.gt.u32 	%p94, %r149, %r150;
	and.pred  	%p95, %p93, %p94;
	setp.lt.u32 	%p96, %r149, %r150;
	and.pred  	%p97, %p92, %p96;
	or.pred  	%p98, %p95, %p97;
	not.pred 	%p99, %p98;
	@%p99 bra 	$L__BB1_33;
	st.shared.u32 	[%r3], %r150;
	st.shared.u32 	[%r37], %r149;
$L__BB1_33:
	setp.ge.u32 	%p100, %r1, %r25;
	bar.sync 	0;
	@%p100 bra 	$L__BB1_36;
	setp.ne.s32 	%p101, %r2, %r35;
	setp.eq.s32 	%p102, %r2, %r35;
	ld.shared.u32 	%r153, [%r3];
	ld.shared.u32 	%r154, [%r26];
	setp.gt.u32 	%p103, %r153, %r154;
	and.pred  	%p104, %p102, %p103;
	setp.lt.u32 	%p105, %r153, %r154;
	and.pred  	%p106, %p101, %p105;
	or.pred  	%p107, %p104, %p106;
	not.pred 	%p108, %p107;
	@%p108 bra 	$L__BB1_36;
	st.shared.u32 	[%r3], %r154;
	st.shared.u32 	[%r26], %r153;
$L__BB1_36:
	setp.ge.u32 	%p109, %r1, %r16;
	bar.sync 	0;
	@%p109 bra 	$L__BB1_39;
	setp.ne.s32 	%p110, %r2, %r35;
	setp.eq.s32 	%p111, %r2, %r35;
	ld.shared.u32 	%r157, [%r3];
	ld.shared.u32 	%r158, [%r17];
	setp.gt.u32 	%p112, %r157, %r158;
	and.pred  	%p113, %p111, %p112;
	setp.lt.u32 	%p114, %r157, %r158;
	and.pred  	%p115, %p110, %p114;
	or.pred  	%p116, %p113, %p115;
	not.pred 	%p117, %p116;
	@%p117 bra 	$L__BB1_39;
	st.shared.u32 	[%r3], %r158;
	st.shared.u32 	[%r17], %r157;
$L__BB1_39:
	setp.ge.u32 	%p118, %r1, %r9;
	bar.sync 	0;
	@%p118 bra 	$L__BB1_42;
	setp.ne.s32 	%p119, %r2, %r35;
	setp.eq.s32 	%p120, %r2, %r35;
	ld.shared.u32 	%r161, [%r3];
	ld.shared.u32 	%r162, [%r10];
	setp.gt.u32 	%p121, %r161, %r162;
	and.pred  	%p122, %p120, %p121;
	setp.lt.u32 	%p123, %r161, %r162;
	and.pred  	%p124, %p119, %p123;
	or.pred  	%p125, %p122, %p124;
	not.pred 	%p126, %p125;
	@%p126 bra 	$L__BB1_42;
	st.shared.u32 	[%r3], %r162;
	st.shared.u32 	[%r10], %r161;
$L__BB1_42:
	setp.ge.u32 	%p127, %r1, %r4;
	bar.sync 	0;
	@%p127 bra 	$L__BB1_45;
	setp.ne.s32 	%p128, %r2, %r35;
	setp.eq.s32 	%p129, %r2, %r35;
	ld.shared.u32 	%r165, [%r3];
	ld.shared.u32 	%r166, [%r5];
	setp.gt.u32 	%p130, %r165, %r166;
	and.pred  	%p131, %p129, %p130;
	setp.lt.u32 	%p132, %r165, %r166;
	and.pred  	%p133, %p128, %p132;
	or.pred  	%p134, %p131, %p133;
	not.pred 	%p135, %p134;
	@%p135 bra 	$L__BB1_45;
	st.shared.u32 	[%r3], %r166;
	st.shared.u32 	[%r5], %r165;
$L__BB1_45:
	bar.sync 	0;
	shr.u32 	%r167, %r1, 6;
	and.b32  	%r48, %r167, 1;
	xor.b32  	%r49, %r1, 32;
	setp.ge.u32 	%p136, %r1, %r49;
	xor.b32  	%r169, %r86, 128;
	add.s32 	%r50, %r87, %r169;
	@%p136 bra 	$L__BB1_48;
	setp.ne.s32 	%p137, %r2, %r48;
	setp.eq.s32 	%p138, %r2, %r48;
	ld.shared.u32 	%r173, [%r3];
	ld.shared.u32 	%r174, [%r50];
	setp.gt.u32 	%p139, %r173, %r174;
	and.pred  	%p140, %p138, %p139;
	setp.lt.u32 	%p141, %r173, %r174;
	and.pred  	%p142, %p137, %p141;
	or.pred  	%p143, %p140, %p142;
	not.pred 	%p144, %p143;
	@%p144 bra 	$L__BB1_48;
	st.shared.u32 	[%r3], %r174;
	st.shared.u32 	[%r50], %r173;
$L__BB1_48:
	setp.ge.u32 	%p145, %r1, %r36;
	bar.sync 	0;
	@%p145 bra 	$L__BB1_51;
	setp.ne.s32 	%p146, %r2, %r48;
	setp.eq.s32 	%p147, %r2, %r48;
	ld.shared.u32 	%r177, [%r3];
	ld.shared.u32 	%r178, [%r37];
	setp.gt.u32 	%p148, %r177, %r178;
	and.pred  	%p149, %p147, %p148;
	setp.lt.u32 	%p150, %r177, %r178;
	and.pred  	%p151, %p146, %p150;
	or.pred  	%p152, %p149, %p151;
	not.pred 	%p153, %p152;
	@%p153 bra 	$L__BB1_51;
	st.shared.u32 	[%r3], %r178;
	st.shared.u32 	[%r37], %r177;
$L__BB1_51:
	setp.ge.u32 	%p154, %r1, %r25;
	bar.sync 	0;
	@%p154 bra 	$L__BB1_54;
	setp.ne.s32 	%p155, %r2, %r48;
	setp.eq.s32 	%p156, %r2, %r48;
	ld.shared.u32 	%r181, [%r3];
	ld.shared.u32 	%r182, [%r26];
	setp.gt.u32 	%p157, %r181, %r182;
	and.pred  	%p158, %p156, %p157;
	setp.lt.u32 	%p159, %r181, %r182;
	and.pred  	%p160, %p155, %p159;
	or.pred  	%p161, %p158, %p160;
	not.pred 	%p162, %p161;
	@%p162 bra 	$L__BB1_54;
	st.shared.u32 	[%r3], %r182;
	st.shared.u32 	[%r26], %r181;
$L__BB1_54:
	setp.ge.u32 	%p163, %r1, %r16;
	bar.sync 	0;
	@%p163 bra 	$L__BB1_57;
	setp.ne.s32 	%p164, %r2, %r48;
	setp.eq.s32 	%p165, %r2, %r48;
	ld.shared.u32 	%r185, [%r3];
	ld.shared.u32 	%r186, [%r17];
	setp.gt.u32 	%p166, %r185, %r186;
	and.pred  	%p167, %p165, %p166;
	setp.lt.u32 	%p168, %r185, %r186;
	and.pred  	%p169, %p164, %p168;
	or.pred  	%p170, %p167, %p169;
	not.pred 	%p171, %p170;
	@%p171 bra 	$L__BB1_57;
	st.shared.u32 	[%r3], %r186;
	st.shared.u32 	[%r17], %r185;
$L__BB1_57:
	setp.ge.u32 	%p172, %r1, %r9;
	bar.sync 	0;
	@%p172 bra 	$L__BB1_60;
	setp.ne.s32 	%p173, %r2, %r48;
	setp.eq.s32 	%p174, %r2, %r48;
	ld.shared.u32 	%r189, [%r3];
	ld.shared.u32 	%r190, [%r10];
	setp.gt.u32 	%p175, %r189, %r190;
	and.pred  	%p176, %p174, %p175;
	setp.lt.u32 	%p177, %r189, %r190;
	and.pred  	%p178, %p173, %p177;
	or.pred  	%p179, %p176, %p178;
	not.pred 	%p180, %p179;
	@%p180 bra 	$L__BB1_60;
	st.shared.u32 	[%r3], %r190;
	st.shared.u32 	[%r10], %r189;
$L__BB1_60:
	setp.ge.u32 	%p181, %r1, %r4;
	bar.sync 	0;
	@%p181 bra 	$L__BB1_63;
	setp.ne.s32 	%p182, %r2, %r48;
	setp.eq.s32 	%p183, %r2, %r48;
	ld.shared.u32 	%r193, [%r3];
	ld.shared.u32 	%r194, [%r5];
	setp.gt.u32 	%p184, %r193, %r194;
	and.pred  	%p185, %p183, %p184;
	setp.lt.u32 	%p186, %r193, %r194;
	and.pred  	%p187, %p182, %p186;
	or.pred  	%p188, %p185, %p187;
	not.pred 	%p189, %p188;
	@%p189 bra 	$L__BB1_63;
	st.shared.u32 	[%r3], %r194;
	st.shared.u32 	[%r5], %r193;
$L__BB1_63:
	bar.sync 	0;
	shr.u32 	%r195, %r1, 7;
	and.b32  	%r63, %r195, 1;
	xor.b32  	%r64, %r1, 64;
	setp.ge.u32 	%p190, %r1, %r64;
	@%p190 bra 	$L__BB1_66;
	setp.ne.s32 	%p191, %r2, %r63;
	setp.eq.s32 	%p192, %r2, %r63;
	ld.shared.u32 	%r198, [%r3];
	shl.b32 	%r199, %r64, 2;
	add.s32 	%r66, %r87, %r199;
	ld.shared.u32 	%r201, [%r66];
	setp.gt.u32 	%p193, %r198, %r201;
	and.pred  	%p194, %p192, %p193;
	setp.lt.u32 	%p195, %r198, %r201;
	and.pred  	%p196, %p191, %p195;
	or.pred  	%p197, %p194, %p196;
	not.pred 	%p198, %p197;
	@%p198 bra 	$L__BB1_66;
	st.shared.u32 	[%r3], %r201;
	st.shared.u32 	[%r66], %r198;
$L__BB1_66:
	setp.ge.u32 	%p199, %r1, %r49;
	bar.sync 	0;
	@%p199 bra 	$L__BB1_69;
	setp.ne.s32 	%p200, %r2, %r63;
	setp.eq.s32 	%p201, %r2, %r63;
	ld.shared.u32 	%r204, [%r3];
	ld.shared.u32 	%r205, [%r50];
	setp.gt.u32 	%p202, %r204, %r205;
	and.pred  	%p203, %p201, %p202;
	setp.lt.u32 	%p204, %r204, %r205;
	and.pred  	%p205, %p200, %p204;
	or.pred  	%p206, %p203, %p205;
	not.pred 	%p207, %p206;
	@%p207 bra 	$L__BB1_69;
	st.shared.u32 	[%r3], %r205;
	st.shared.u32 	[%r50], %r204;
$L__BB1_69:
	setp.ge.u32 	%p208, %r1, %r36;
	bar.sync 	0;
	@%p208 bra 	$L__BB1_72;
	setp.ne.s32 	%p209, %r2, %r63;
	setp.eq.s32 	%p210, %r2, %r63;
	ld.shared.u32 	%r208, [%r3];
	ld.shared.u32 	%r209, [%r37];
	setp.gt.u32 	%p211, %r208, %r209;
	and.pred  	%p212, %p210, %p211;
	setp.lt.u32 	%p213, %r208, %r209;
	and.pred  	%p214, %p209, %p213;
	or.pred  	%p215, %p212, %p214;
	not.pred 	%p216, %p215;
	@%p216 bra 	$L__BB1_72;
	st.shared.u32 	[%r3], %r209;
	st.shared.u32 	[%r37], %r208;
$L__BB1_72:
	setp.ge.u32 	%p217, %r1, %r25;
	bar.sync 	0;
	@%p217 bra 	$L__BB1_75;
	setp.ne.s32 	%p218, %r2, %r63;
	setp.eq.s32 	%p219, %r2, %r63;
	ld.shared.u32 	%r212, [%r3];
	ld.shared.u32 	%r213, [%r26];
	setp.gt.u32 	%p220, %r212, %r213;
	and.pred  	%p221, %p219, %p220;
	setp.lt.u32 	%p222, %r212, %r213;
	and.pred  	%p223, %p218, %p222;
	or.pred  	%p224, %p221, %p223;
	not.pred 	%p225, %p224;
	@%p225 bra 	$L__BB1_75;
	st.shared.u32 	[%r3], %r213;
	st.shared.u32 	[%r26], %r212;
$L__BB1_75:
	setp.ge.u32 	%p226, %r1, %r16;
	bar.sync 	0;
	@%p226 bra 	$L__BB1_78;
	setp.ne.s32 	%p227, %r2, %r63;
	setp.eq.s32 	%p228, %r2, %r63;
	ld.shared.u32 	%r216, [%r3];
	ld.shared.u32 	%r217, [%r17];
	setp.gt.u32 	%p229, %r216, %r217;
	and.pred  	%p230, %p228, %p229;
	setp.lt.u32 	%p231, %r216, %r217;
	and.pred  	%p232, %p227, %p231;
	or.pred  	%p233, %p230, %p232;
	not.pred 	%p234, %p233;
	@%p234 bra 	$L__BB1_78;
	st.shared.u32 	[%r3], %r217;
	st.shared.u32 	[%r17], %r216;
$L__BB1_78:
	setp.ge.u32 	%p235, %r1, %r9;
	bar.sync 	0;
	@%p235 bra 	$L__BB1_81;
	setp.ne.s32 	%p236, %r2, %r63;
	setp.eq.s32 	%p237, %r2, %r63;
	ld.shared.u32 	%r220, [%r3];
	ld.shared.u32 	%r221, [%r10];
	setp.gt.u32 	%p238, %r220, %r221;
	and.pred  	%p239, %p237, %p238;
	setp.lt.u32 	%p240, %r220, %r221;
	and.pred  	%p241, %p236, %p240;
	or.pred  	%p242, %p239, %p241;
	not.pred 	%p243, %p242;
	@%p243 bra 	$L__BB1_81;
	st.shared.u32 	[%r3], %r221;
	st.shared.u32 	[%r10], %r220;
$L__BB1_81:
	setp.ge.u32 	%p244, %r1, %r4;
	bar.sync 	0;
	@%p244 bra 	$L__BB1_84;
	setp.ne.s32 	%p245, %r2, %r63;
	setp.eq.s32 	%p246, %r2, %r63;
	ld.shared.u32 	%r224, [%r3];
	ld.shared.u32 	%r225, [%r5];
	setp.gt.u32 	%p247, %r224, %r225;
	and.pred  	%p248, %p246, %p247;
	setp.lt.u32 	%p249, %r224, %r225;
	and.pred  	%p250, %p245, %p249;
	or.pred  	%p251, %p248, %p250;
	not.pred 	%p252, %p251;
	@%p252 bra 	$L__BB1_84;
	st.shared.u32 	[%r3], %r225;
	st.shared.u32 	[%r5], %r224;
$L__BB1_84:
	bar.sync 	0;
	ld.shared.u32 	%r226, [%r3];
	st.global.u32 	[%rd1], %r226;
	ret;

}
	// .globl	_Z19bitonicCompareLocalPii
.visible .entry _Z19bitonicCompareLocalPii(
	.param .u64 .ptr .align 1 _Z19bitonicCompareLocalPii_param_0,
	.param .u32 _Z19bitonicCompareLocalPii_param_1
)
{
	.reg .pred 	%p<253>;
	.reg .b32 	%r<227>;
	.reg .b64 	%rd<5>;
	// demoted variable
	.shared .align 4 .b8 _ZZ19bitonicCompareLocalPiiE1s[512];
	ld.param.u64 	%rd2, [_Z19bitonicCompareLocalPii_param_0];
	ld.param.u32 	%r80, [_Z19bitonicCompareLocalPii_param_1];
	cvta.to.global.u64 	%rd3, %rd2;
	mov.u32 	%r1, %tid.x;
	mov.u32 	%r81, %ctaid.x;
	mov.u32 	%r82, %ntid.x;
	mad.lo.s32 	%r83, %r81, %r82, %r1;
	shr.u32 	%r84, %r81, %r80;
	and.b32  	%r2, %r84, 1;
	mul.wide.u32 	%rd4, %r83, 4;
	add.s64 	%rd1, %rd3, %rd4;
	ld.global.u32 	%r85, [%rd1];
	shl.b32 	%r86, %r1, 2;
	mov.u32 	%r87, _ZZ19bitonicCompareLocalPiiE1s;
	add.s32 	%r3, %r87, %r86;
	st.shared.u32 	[%r3], %r85;
	bar.sync 	0;
	xor.b32  	%r4, %r1, 1;
	setp.ge.u32 	%p1, %r1, %r4;
	xor.b32  	%r88, %r86, 4;
	add.s32 	%r5, %r87, %r88;
	@%p1 bra 	$L__BB2_3;
	shr.u32 	%r89, %r1, 1;
	and.b32  	%r91, %r89, 1;
	setp.ne.s32 	%p2, %r2, %r91;
	setp.eq.s32 	%p3, %r2, %r91;
	ld.shared.u32 	%r93, [%r3];
	ld.shared.u32 	%r94, [%r5];
	setp.gt.u32 	%p4, %r93, %r94;
	and.pred  	%p5, %p3, %p4;
	setp.lt.u32 	%p6, %r93, %r94;
	and.pred  	%p7, %p2, %p6;
	or.pred  	%p8, %p5, %p7;
	not.pred 	%p9, %p8;
	@%p9 bra 	$L__BB2_3;
	st.shared.u32 	[%r3], %r94;
	st.shared.u32 	[%r5], %r93;
$L__BB2_3:
	bar.sync 	0;
	shr.u32 	%r95, %r1, 2;
	and.b32  	%r8, %r95, 1;
	xor.b32  	%r9, %r1, 2;
	setp.ge.u32 	%p10, %r1, %r9;
	xor.b32  	%r97, %r86, 8;
	add.s32 	%r10, %r87, %r97;
	@%p10 bra 	$L__BB2_6;
	setp.ne.s32 	%p11, %r2, %r8;
	setp.eq.s32 	%p12, %r2, %r8;
	ld.shared.u32 	%r101, [%r3];
	ld.shared.u32 	%r102, [%r10];
	setp.gt.u32 	%p13, %r101, %r102;
	and.pred  	%p14, %p12, %p13;
	setp.lt.u32 	%p15, %r101, %r102;
	and.pred  	%p16, %p11, %p15;
	or.pred  	%p17, %p14, %p16;
	not.pred 	%p18, %p17;
	@%p18 bra 	$L__BB2_6;
	st.shared.u32 	[%r3], %r102;
	st.shared.u32 	[%r10], %r101;
$L__BB2_6:
	setp.ge.u32 	%p19, %r1, %r4;
	bar.sync 	0;
	@%p19 bra 	$L__BB2_9;
	setp.ne.s32 	%p20, %r2, %r8;
	setp.eq.s32 	%p21, %r2, %r8;
	ld.shared.u32 	%r105, [%r3];
	ld.shared.u32 	%r106, [%r5];
	setp.gt.u32 	%p22, %r105, %r106;
	and.pred  	%p23, %p21, %p22;
	setp.lt.u32 	%p24, %r105, %r106;
	and.pred  	%p25, %p20, %p24;
	or.pred  	%p26, %p23, %p25;
	not.pred 	%p27, %p26;
	@%p27 bra 	$L__BB2_9;
	st.shared.u32 	[%r3], %r106;
	st.shared.u32 	[%r5], %r105;
$L__BB2_9:
	bar.sync 	0;
	shr.u32 	%r107, %r1, 3;
	and.b32  	%r15, %r107, 1;
	xor.b32  	%r16, %r1, 4;
	setp.ge.u32 	%p28, %r1, %r16;
	xor.b32  	%r109, %r86, 16;
	add.s32 	%r17, %r87, %r109;
	@%p28 bra 	$L__BB2_12;
	setp.ne.s32 	%p29, %r2, %r15;
	setp.eq.s32 	%p30, %r2, %r15;
	ld.shared.u32 	%r113, [%r3];
	ld.shared.u32 	%r114, [%r17];
	setp.gt.u32 	%p31, %r113, %r114;
	and.pred  	%p32, %p30, %p31;
	setp.lt.u32 	%p33, %r113, %r114;
	and.pred  	%p34, %p29, %p33;
	or.pred  	%p35, %p32, %p34;
	not.pred 	%p36, %p35;
	@%p36 bra 	$L__BB2_12;
	st.shared.u32 	[%r3], %r114;
	st.shared.u32 	[%r17], %r113;
$L__BB2_12:
	setp.ge.u32 	%p37, %r1, %r9;
	bar.sync 	0;
	@%p37 bra 	$L__BB2_15;
	setp.ne.s32 	%p38, %r2, %r15;
	setp.eq.s32 	%p39, %r2, %r15;
	ld.shared.u32 	%r117, [%r3];
	ld.shared.u32 	%r118, [%r10];
	setp.gt.u32 	%p40, %r117, %r118;
	and.pred  	%p41, %p39, %p40;
	setp.lt.u32 	%p42, %r117, %r118;
	and.pred  	%p43, %p38, %p42;
	or.pred  	%p44, %p41, %p43;
	not.pred 	%p45, %p44;
	@%p45 bra 	$L__BB2_15;
	st.shared.u32 	[%r3], %r118;
	st.shared.u32 	[%r10], %r117;
$L__BB2_15:
	setp.ge.u32 	%p46, %r1, %r4;
	bar.sync 	0;
	@%p46 bra 	$L__BB2_18;
	setp.ne.s32 	%p47, %r2, %r15;
	setp.eq.s32 	%p48, %r2, %r15;
	ld.shared.u32 	%r121, [%r3];
	ld.shared.u32 	%r122, [%r5];
	setp.gt.u32 	%p49, %r121, %r122;
	and.pred  	%p50, %p48, %p49;
	setp.lt.u32 	%p51, %r121, %r122;
	and.pred  	%p52, %p47, %p51;
	or.pred  	%p53, %p50, %p52;
	not.pred 	%p54, %p53;
	@%p54 bra 	$L__BB2_18;
	st.shared.u32 	[%r3], %r122;
	st.shared.u32 	[%r5], %r121;
$L__BB2_18:
	bar.sync 	0;
	shr.u32 	%r123, %r1, 4;
	and.b32  	%r24, %r123, 1;
	xor.b32  	%r25, %r1, 8;
	setp.ge.u32 	%p55, %r1, %r25;
	xor.b32  	%r125, %r86, 32;
	add.s32 	%r26, %r87, %r125;
	@%p55 bra 	$L__BB2_21;
	setp.ne.s32 	%p56, %r2, %r24;
	setp.eq.s32 	%p57, %r2, %r24;
	ld.shared.u32 	%r129, [%r3];
	ld.shared.u32 	%r130, [%r26];
	setp.gt.u32 	%p58, %r129, %r130;
	and.pred  	%p59, %p57, %p58;
	setp.lt.u32 	%p60, %r129, %r130;
	and.pred  	%p61, %p56, %p60;
	or.pred  	%p62, %p59, %p61;
	not.pred 	%p63, %p62;
	@%p63 bra 	$L__BB2_21;
	st.shared.u32 	[%r3], %r130;
	st.shared.u32 	[%r26], %r129;
$L__BB2_21:
	setp.ge.u32 	%p64, %r1, %r16;
	bar.sync 	0;
	@%p64 bra 	$L__BB2_24;
	setp.ne.s32 	%p65, %r2, %r24;
	setp.eq.s32 	%p66, %r2, %r24;
	ld.shared.u32 	%r133, [%r3];
	ld.shared.u32 	%r134, [%r17];
	setp.gt.u32 	%p67, %r133, %r134;
	and.pred  	%p68, %p66, %p67;
	setp.lt.u32 	%p69, %r133, %r134;
	and.pred  	%p70, %p65, %p69;
	or.pred  	%p71, %p68, %p70;
	not.pred 	%p72, %p71;
	@%p72 bra 	$L__BB2_24;
	st.shared.u32 	[%r3], %r134;
	st.shared.u32 	[%r17], %r133;
$L__BB2_24:
	setp.ge.u32 	%p73, %r1, %r9;
	bar.sync 	0;
	@%p73 bra 	$L__BB2_27;
	setp.ne.s32 	%p74, %r2, %r24;
	setp.eq.s32 	%p75, %r2, %r24;
	ld.shared.u32 	%r137, [%r3];
	ld.shared.u32 	%r138, [%r10];
	setp.gt.u32 	%p76, %r137, %r138;
	and.pred  	%p77, %p75, %p76;
	setp.lt.u32 	%p78, %r137, %r138;
	and.pred  	%p79, %p74, %p78;
	or.pred  	%p80, %p77, %p79;
	not.pred 	%p81, %p80;
	@%p81 bra 	$L__BB2_27;
	st.shared.u32 	[%r3], %r138;
	st.shared.u32 	[%r10], %r137;
$L__BB2_27:
	setp.ge.u32 	%p82, %r1, %r4;
	bar.sync 	0;
	@%p82 bra 	$L__BB2_30;
	setp.ne.s32 	%p83, %r2, %r24;
	setp.eq.s32 	%p84, %r2, %r24;
	ld.shared.u32 	%r141, [%r3];
	ld.shared.u32 	%r142, [%r5];
	setp.gt.u32 	%p85, %r141, %r142;
	and.pred  	%p86, %p84, %p85;
	setp.lt.u32 	%p87, %r141, %r142;
	and.pred  	%p88, %p83, %p87;
	or.pred  	%p89, %p86, %p88;
	not.pred 	%p90, %p89;
	@%p90 bra 	$L__BB2_30;
	st.shared.u32 	[%r3], %r142;
	st.shared.u32 	[%r5], %r141;
$L__BB2_30:
	bar.sync 	0;
	shr.u32 	%r143, %r1, 5;
	and.b32  	%r35, %r143, 1;
	xor.b32  	%r36, %r1, 16;
	setp.ge.u32 	%p91, %r1, %r36;
	xor.b32  	%r145, %r86, 64;
	add.s32 	%r37, %r87, %r145;
	@%p91 bra 	$L__BB2_33;
	setp.ne.s32 	%p92, %r2, %r35;
	setp.eq.s32 	%p93, %r2, %r35;
	ld.shared.u32 	%r149, [%r3];
	ld.shared.u32 	%r150, [%r37];
	setp.gt.u32 	%p94, %r149, %r150;
	and.pred  	%p95, %p93, %p94;
	setp.lt.u32 	%p96, %r149, %r150;
	and.pred  	%p97, %p92, %p96;
	or.pred  	%p98, %p95, %p97;
	not.pred 	%p99, %p98;
	@%p99 bra 	$L__BB2_33;
	st.shared.u32 	[%r3], %r150;
	st.shared.u32 	[%r37], %r149;
$L__BB2_33:
	setp.ge.u32 	%p100, %r1, %r25;
	bar.sync 	0;
	@%p100 bra 	$L__BB2_36;
	setp.ne.s32 	%p101, %r2, %r35;
	setp.eq.s32 	%p102, %r2, %r35;
	ld.shared.u32 	%r153, [%r3];
	ld.shared.u32 	%r154, [%r26];
	setp.gt.u32 	%p103, %r153, %r154;
	and.pred  	%p104, %p102, %p103;
	setp.lt.u32 	%p105, %r153, %r154;
	and.pred  	%p106, %p101, %p105;
	or.pred  	%p107, %p104, %p106;
	not.pred 	%p108, %p107;
	@%p108 bra 	$L__BB2_36;
	st.shared.u32 	[%r3], %r154;
	st.shared.u32 	[%r26], %r153;
$L__BB2_36:
	setp.ge.u32 	%p109, %r1, %r16;
	bar.sync 	0;
	@%p109 bra 	$L__BB2_39;
	setp.ne.s32 	%p110, %r2, %r35;
	setp.eq.s32 	%p111, %r2, %r35;
	ld.shared.u32 	%r157, [%r3];
	ld.shared.u32 	%r158, [%r17];
	setp.gt.u32 	%p112, %r157, %r158;
	and.pred  	%p113, %p111, %p112;
	setp.lt.u32 	%p114, %r157, %r158;
	and.pred  	%p115, %p110, %p114;
	or.pred  	%p116, %p113, %p115;
	not.pred 	%p117, %p116;
	@%p117 bra 	$L__BB2_39;
	st.shared.u32 	[%r3], %r158;
	st.shared.u32 	[%r17], %r157;
$L__BB2_39:
	setp.ge.u32 	%p118, %r1, %r9;
	bar.sync 	0;
	@%p118 bra 	$L__BB2_42;
	setp.ne.s32 	%p119, %r2, %r35;
	setp.eq.s32 	%p120, %r2, %r35;
	ld.shared.u32 	%r161, [%r3];
	ld.shared.u32 	%r162, [%r10];
	setp.gt.u32 	%p121, %r161, %r162;
	and.pred  	%p122, %p120, %p121;
	setp.lt.u32 	%p123, %r161, %r162;
	and.pred  	%p124, %p119, %p123;
	or.pred  	%p125, %p122, %p124;
	not.pred 	%p126, %p125;
	@%p126 bra 	$L__BB2_42;
	st.shared.u32 	[%r3], %r162;
	st.shared.u32 	[%r10], %r161;
$L__BB2_42:
	setp.ge.u32 	%p127, %r1, %r4;
	bar.sync 	0;
	@%p127 bra 	$L__BB2_45;
	setp.ne.s32 	%p128, %r2, %r35;
	setp.eq.s32 	%p129, %r2, %r35;
	ld.shared.u32 	%r165, [%r3];
	ld.shared.u32 	%r166, [%r5];
	setp.gt.u32 	%p130, %r165, %r166;
	and.pred  	%p131, %p129, %p130;
	setp.lt.u32 	%p132, %r165, %r166;
	and.pred  	%p133, %p128, %p132;
	or.pred  	%p134, %p131, %p133;
	not.pred 	%p135, %p134;
	@%p135 bra 	$L__BB2_45;
	st.shared.u32 	[%r3], %r166;
	st.shared.u32 	[%r5], %r165;
$L__BB2_45:
	bar.sync 	0;
	shr.u32 	%r167, %r1, 6;
	and.b32  	%r48, %r167, 1;
	xor.b32  	%r49, %r1, 32;
	setp.ge.u32 	%p136, %r1, %r49;
	xor.b32  	%r169, %r86, 128;
	add.s32 	%r50, %r87, %r169;
	@%p136 bra 	$L__BB2_48;
	setp.ne.s32 	%p137, %r2, %r48;
	setp.eq.s32 	%p138, %r2, %r48;
	ld.shared.u32 	%r173, [%r3];
	ld.shared.u32 	%r174, [%r50];
	setp.gt.u32 	%p139, %r173, %r174;
	and.pred  	%p140, %p138, %p139;
	setp.lt.u32 	%p141, %r173, %r174;
	and.pred  	%p142, %p137, %p141;
	or.pred  	%p143, %p140, %p142;
	not.pred 	%p144, %p143;
	@%p144 bra 	$L__BB2_48;
	st.shared.u32 	[%r3], %r174;
	st.shared.u32 	[%r50], %r173;
$L__BB2_48:
	setp.ge.u32 	%p145, %r1, %r36;
	bar.sync 	0;
	@%p145 bra 	$L__BB2_51;
	setp.ne.s32 	%p146, %r2, %r48;
	setp.eq.s32 	%p147, %r2, %r48;
	ld.shared.u32 	%r177, [%r3];
	ld.shared.u32 	%r178, [%r37];
	setp.gt.u32 	%p148, %r177, %r178;
	and.pred  	%p149, %p147, %p148;
	setp.lt.u32 	%p150, %r177, %r178;
	and.pred  	%p151, %p146, %p150;
	or.pred  	%p152, %p149, %p151;
	not.pred 	%p153, %p152;
	@%p153 bra 	$L__BB2_51;
	st.shared.u32 	[%r3], %r178;
	st.shared.u32 	[%r37], %r177;
$L__BB2_51:
	setp.ge.u32 	%p154, %r1, %r25;
	bar.sync 	0;
	@%p154 bra 	$L__BB2_54;
	setp.ne.s32 	%p155, %r2, %r48;
	setp.eq.s32 	%p156, %r2, %r48;
	ld.shared.u32 	%r181, [%r3];
	ld.shared.u32 	%r182, [%r26];
	setp.gt.u32 	%p157, %r181, %r182;
	and.pred  	%p158, %p156, %p157;
	setp.lt.u32 	%p159, %r181, %r182;
	and.pred  	%p160, %p155, %p159;
	or.pred  	%p161, %p158, %p160;
	not.pred 	%p162, %p161;
	@%p162 bra 	$L__BB2_54;
	st.shared.u32 	[%r3], %r182;
	st.shared.u32 	[%r26], %r181;
$L__BB2_54:
	setp.ge.u32 	%p163, %r1, %r16;
	bar.sync 	0;
	@%p163 bra 	$L__BB2_57;
	setp.ne.s32 	%p164, %r2, %r48;
	setp.eq.s32 	%p165, %r2, %r48;
	ld.shared.u32 	%r185, [%r3];
	ld.shared.u32 	%r186, [%r17];
	setp.gt.u32 	%p166, %r185, %r186;
	and.pred  	%p167, %p165, %p166;
	setp.lt.u32 	%p168, %r185, %r186;
	and.pred  	%p169, %p164, %p168;
	or.pred  	%p170, %p167, %p169;
	not.pred 	%p171, %p170;
	@%p171 bra 	$L__BB2_57;
	st.shared.u32 	[%r3], %r186;
	st.shared.u32 	[%r17], %r185;
$L__BB2_57:
	setp.ge.u32 	%p172, %r1, %r9;
	bar.sync 	0;
	@%p172 bra 	$L__BB2_60;
	setp.ne.s32 	%p173, %r2, %r48;
	setp.eq.s32 	%p174, %r2, %r48;
	ld.shared.u32 	%r189, [%r3];
	ld.shared.u32 	%r190, [%r10];
	setp.gt.u32 	%p175, %r189, %r190;
	and.pred  	%p176, %p174, %p175;
	setp.lt.u32 	%p177, %r189, %r190;
	and.pred  	%p178, %p173, %p177;
	or.pred  	%p179, %p176, %p178;
	not.pred 	%p180, %p179;
	@%p180 bra 	$L__BB2_60;
	st.shared.u32 	[%r3], %r190;
	st.shared.u32 	[%r10], %r189;
$L__BB2_60:
	setp.ge.u32 	%p181, %r1, %r4;
	bar.sync 	0;
	@%p181 bra 	$L__BB2_63;
	setp.ne.s32 	%p182, %r2, %r48;
	setp.eq.s32 	%p183, %r2, %r48;
	ld.shared.u32 	%r193, [%r3];
	ld.shared.u32 	%r194, [%r5];
	setp.gt.u32 	%p184, %r193, %r194;
	and.pred  	%p185, %p183, %p184;
	setp.lt.u32 	%p186, %r193, %r194;
	and.pred  	%p187, %p182, %p186;
	or.pred  	%p188, %p185, %p187;
	not.pred 	%p189, %p188;
	@%p189 bra 	$L__BB2_63;
	st.shared.u32 	[%r3], %r194;
	st.shared.u32 	[%r5], %r193;
$L__BB2_63:
	bar.sync 	0;
	shr.u32 	%r195, %r1, 7;
	and.b32  	%r63, %r195, 1;
	xor.b32  	%r64, %r1, 64;
	setp.ge.u32 	%p190, %r1, %r64;
	@%p190 bra 	$L__BB2_66;
	setp.ne.s32 	%p191, %r2, %r63;
	setp.eq.s32 	%p192, %r2, %r63;
	ld.shared.u32 	%r198, [%r3];
	shl.b32 	%r199, %r64, 2;
	add.s32 	%r66, %r87, %r199;
	ld.shared.u32 	%r201, [%r66];
	setp.gt.u32 	%p193, %r198, %r201;
	and.pred  	%p194, %p192, %p193;
	setp.lt.u32 	%p195, %r198, %r201;
	and.pred  	%p196, %p191, %p195;
	or.pred  	%p197, %p194, %p196;
	not.pred 	%p198, %p197;
	@%p198 bra 	$L__BB2_66;
	st.shared.u32 	[%r3], %r201;
	st.shared.u32 	[%r66], %r198;
$L__BB2_66:
	setp.ge.u32 	%p199, %r1, %r49;
	bar.sync 	0;
	@%p199 bra 	$L__BB2_69;
	setp.ne.s32 	%p200, %r2, %r63;
	setp.eq.s32 	%p201, %r2, %r63;
	ld.shared.u32 	%r204, [%r3];
	ld.shared.u32 	%r205, [%r50];
	setp.gt.u32 	%p202, %r204, %r205;
	and.pred  	%p203, %p201, %p202;
	setp.lt.u32 	%p204, %r204, %r205;
	and.pred  	%p205, %p200, %p204;
	or.pred  	%p206, %p203, %p205;
	not.pred 	%p207, %p206;
	@%p207 bra 	$L__BB2_69;
	st.shared.u32 	[%r3], %r205;
	st.shared.u32 	[%r50], %r204;
$L__BB2_69:
	setp.ge.u32 	%p208, %r1, %r36;
	bar.sync 	0;
	@%p208 bra 	$L__BB2_72;
	setp.ne.s32 	%p209, %r2, %r63;
	setp.eq.s32 	%p210, %r2, %r63;
	ld.shared.u32 	%r208, [%r3];
	ld.shared.u32 	%r209, [%r37];
	setp.gt.u32 	%p211, %r208, %r209;
	and.pred  	%p212, %p210, %p211;
	setp.lt.u32 	%p213, %r208, %r209;
	and.pred  	%p214, %p209, %p213;
	or.pred  	%p215, %p212, %p214;
	not.pred 	%p216, %p215;
	@%p216 bra 	$L__BB2_72;
	st.shared.u32 	[%r3], %r209;
	st.shared.u32 	[%r37], %r208;
$L__BB2_72:
	setp.ge.u32 	%p217, %r1, %r25;
	bar.sync 	0;
	@%p217 bra 	$L__BB2_75;
	setp.ne.s32 	%p218, %r2, %r63;
	setp.eq.s32 	%p219, %r2, %r63;
	ld.shared.u32 	%r212, [%r3];
	ld.shared.u32 	%r213, [%r26];
	setp.gt.u32 	%p220, %r212, %r213;
	and.pred  	%p221, %p219, %p220;
	setp.lt.u32 	%p222, %r212, %r213;
	and.pred  	%p223, %p218, %p222;
	or.pred  	%p224, %p221, %p223;
	not.pred 	%p225, %p224;
	@%p225 bra 	$L__BB2_75;
	st.shared.u32 	[%r3], %r213;
	st.shared.u32 	[%r26], %r212;
$L__BB2_75:
	setp.ge.u32 	%p226, %r1, %r16;
	bar.sync 	0;
	@%p226 bra 	$L__BB2_78;
	setp.ne.s32 	%p227, %r2, %r63;
	setp.eq.s32 	%p228, %r2, %r63;
	ld.shared.u32 	%r216, [%r3];
	ld.shared.u32 	%r217, [%r17];
	setp.gt.u32 	%p229, %r216, %r217;
	and.pred  	%p230, %p228, %p229;
	setp.lt.u32 	%p231, %r216, %r217;
	and.pred  	%p232, %p227, %p231;
	or.pred  	%p233, %p230, %p232;
	not.pred 	%p234, %p233;
	@%p234 bra 	$L__BB2_78;
	st.shared.u32 	[%r3], %r217;
	st.shared.u32 	[%r17], %r216;
$L__BB2_78:
	setp.ge.u32 	%p235, %r1, %r9;
	bar.sync 	0;
	@%p235 bra 	$L__BB2_81;
	setp.ne.s32 	%p236, %r2, %r63;
	setp.eq.s32 	%p237, %r2, %r63;
	ld.shared.u32 	%r220, [%r3];
	ld.shared.u32 	%r221, [%r10];
	setp.gt.u32 	%p238, %r220, %r221;
	and.pred  	%p239, %p237, %p238;
	setp.lt.u32 	%p240, %r220, %r221;
	and.pred  	%p241, %p236, %p240;
	or.pred  	%p242, %p239, %p241;
	not.pred 	%p243, %p242;
	@%p243 bra 	$L__BB2_81;
	st.shared.u32 	[%r3], %r221;
	st.shared.u32 	[%r10], %r220;
$L__BB2_81:
	setp.ge.u32 	%p244, %r1, %r4;
	bar.sync 	0;
	@%p244 bra 	$L__BB2_84;
	setp.ne.s32 	%p245, %r2, %r63;
	setp.eq.s32 	%p246, %r2, %r63;
	ld.shared.u32 	%r224, [%r3];
	ld.shared.u32 	%r225, [%r5];
	setp.gt.u32 	%p247, %r224, %r225;
	and.pred  	%p248, %p246, %p247;
	setp.lt.u32 	%p249, %r224, %r225;
	and.pred  	%p250, %p245, %p249;
	or.pred  	%p251, %p248, %p250;
	not.pred 	%p252, %p251;
	@%p252 bra 	$L__BB2_84;
	st.shared.u32 	[%r3], %r225;
	st.shared.u32 	[%r5], %r224;
$L__BB2_84:
	bar.sync 	0;
	ld.shared.u32 	%r226, [%r3];
	st.global.u32 	[%rd1], %r226;
	ret;

}


// ===== COMPILED SASS (sm_100) =====

	.target	sm_100

	.elftype	@"ET_EXEC"


//--------------------- .note.nv.tkinfo           --------------------------
	.section	.note.nv.tkinfo,"",@"SHT_NOTE"
	.sectionflags	@"SHF_NOTE_NV_TKINFO"
	.tkinfo
        /*0018*/ 	.word	0x00000002
        /*0030*/ 	.string	""
        /*0030*/ 	.string	"ptxas"
        /*0030*/ 	.string	"Cuda compilation tools, release 13.0, V13.0.88"
        /*0030*/ 	.string	"Build cuda_13.0.r13.0/compiler.36424714_0"
        /*0030*/ 	.string	"-arch sm_100 -m 64 "



//--------------------- .note.nv.cuinfo           --------------------------
	.section	.note.nv.cuinfo,"",@"SHT_NOTE"
	.sectionflags	@"SHF_NOTE_NV_CUINFO"
        /*0018*/ 	.short	0x0002
        /*001a*/ 	.short	0x0064
        /*001c*/ 	.short	0x0082
	.zero		2


//--------------------- .nv.info                  --------------------------
	.section	.nv.info,"",@"SHT_CUDA_INFO"
	.align	4


	//----- nvinfo : EIATTR_REGCOUNT
	.align		4
        /*0000*/ 	.byte	0x04, 0x2f
        /*0002*/ 	.short	(.L_1 - .L_0)
	.align		4
.L_0:
        /*0004*/ 	.word	index@(_Z20bitonicCompareGlobalPiii)
        /*0008*/ 	.word	0x0000000c


	//----- nvinfo : EIATTR_FRAME_SIZE
	.align		4
.L_1:
        /*000c*/ 	.byte	0x04, 0x11
        /*000e*/ 	.short	(.L_3 - .L_2)
	.align		4
.L_2:
        /*0010*/ 	.word	index@(_Z20bitonicCompareGlobalPiii)
        /*0014*/ 	.word	0x00000000


	//----- nvinfo : EIATTR_REGCOUNT
	.align		4
.L_3:
        /*0018*/ 	.byte	0x04, 0x2f
        /*001a*/ 	.short	(.L_5 - .L_4)
	.align		4
.L_4:
        /*001c*/ 	.word	index@(_Z24bitonicCompareLocal_initPii)
        /*0020*/ 	.word	0x00000013


	//----- nvinfo : EIATTR_FRAME_SIZE
	.align		4
.L_5:
        /*0024*/ 	.byte	0x04, 0x11
        /*0026*/ 	.short	(.L_7 - .L_6)
	.align		4
.L_6:
        /*0028*/ 	.word	index@(_Z24bitonicCompareLocal_initPii)
        /*002c*/ 	.word	0x00000000


	//----- nvinfo : EIATTR_REGCOUNT
	.align		4
.L_7:
        /*0030*/ 	.byte	0x04, 0x2f
        /*0032*/ 	.short	(.L_9 - .L_8)
	.align		4
.L_8:
        /*0034*/ 	.word	index@(_Z19bitonicCompareLocalPii)
        /*0038*/ 	.word	0x00000013


	//----- nvinfo : EIATTR_FRAME_SIZE
	.align		4
.L_9:
        /*003c*/ 	.byte	0x04, 0x11
        /*003e*/ 	.short	(.L_11 - .L_10)
	.align		4
.L_10:
        /*0040*/ 	.word	index@(_Z19bitonicCompareLocalPii)
        /*0044*/ 	.word	0x00000000


	//----- nvinfo : EIATTR_MIN_STACK_SIZE
	.align		4
.L_11:
        /*0048*/ 	.byte	0x04, 0x12
        /*004a*/ 	.short	(.L_13 - .L_12)
	.align		4
.L_12:
        /*004c*/ 	.word	index@(_Z19bitonicCompareLocalPii)
        /*0050*/ 	.word	0x00000000


	//----- nvinfo : EIATTR_MIN_STACK_SIZE
	.align		4
.L_13:
        /*0054*/ 	.byte	0x04, 0x12
        /*0056*/ 	.short	(.L_15 - .L_14)
	.align		4
.L_14:
        /*0058*/ 	.word	index@(_Z24bitonicCompareLocal_initPii)
        /*005c*/ 	.word	0x00000000


	//----- nvinfo : EIATTR_MIN_STACK_SIZE
	.align		4
.L_15:
        /*0060*/ 	.byte	0x04, 0x12
        /*0062*/ 	.short	(.L_17 - .L_16)
	.align		4
.L_16:
        /*0064*/ 	.word	index@(_Z20bitonicCompareGlobalPiii)
        /*0068*/ 	.word	0x00000000
.L_17:


//--------------------- .nv.compat                --------------------------
	.section	.nv.compat,"",@"SHT_CUDA_COMPAT_INFO"
	.align	4
        /*0000*/ 	.byte	0x02, 0x09, 0x00, 0x00, 0x02, 0x02, 0x01, 0x00, 0x02, 0x05, 0x05, 0x00, 0x03, 0x07, 0x01, 0x01
        /*0010*/ 	.byte	0x02, 0x03, 0x00, 0x00, 0x02, 0x06, 0x01, 0x00, 0x04, 0x0b, 0x08, 0x00, 0x09, 0x00, 0x00, 0x00
        /*0020*/ 	.byte	0x00, 0x00, 0x00, 0x00


//--------------------- .nv.info._Z19bitonicCompareLocalPii --------------------------
	.section	.nv.info._Z19bitonicCompareLocalPii,"",@"SHT_CUDA_INFO"
	.sectionflags	@""
	.align	4


	//----- nvinfo : EIATTR_CUDA_API_VERSION
	.align		4
        /*0000*/ 	.byte	0x04, 0x37
        /*0002*/ 	.short	(.L_19 - .L_18)
.L_18:
        /*0004*/ 	.word	0x00000082


	//----- nvinfo : EIATTR_KPARAM_INFO
	.align		4
.L_19:
        /*0008*/ 	.byte	0x04, 0x17
        /*000a*/ 	.short	(.L_21 - .L_20)
.L_20:
        /*000c*/ 	.word	0x00000000
        /*0010*/ 	.short	0x0001
        /*0012*/ 	.short	0x0008
        /*0014*/ 	.byte	0x00, 0xf0, 0x11, 0x00


	//----- nvinfo : EIATTR_KPARAM_INFO
	.align		4
.L_21:
        /*0018*/ 	.byte	0x04, 0x17
        /*001a*/ 	.short	(.L_23 - .L_22)
.L_22:
        /*001c*/ 	.word	0x00000000
        /*0020*/ 	.short	0x0000
        /*0022*/ 	.short	0x0000
        /*0024*/ 	.byte	0x00, 0xf5, 0x21, 0x00


	//----- nvinfo : EIATTR_SPARSE_MMA_MASK
	.align		4
.L_23:
        /*0028*/ 	.byte	0x03, 0x50
        /*002a*/ 	.short	0x0000


	//----- nvinfo : EIATTR_MAXREG_COUNT
	.align		4
        /*002c*/ 	.byte	0x03, 0x1b
        /*002e*/ 	.short	0x00ff


	//----- nvinfo : EIATTR_NUM_BARRIERS
	.align		4
        /*0030*/ 	.byte	0x02, 0x4c
        /*0032*/ 	.byte	0x01
	.zero		1


	//----- nvinfo : EIATTR_MERCURY_ISA_VERSION
	.align		4
        /*0034*/ 	.byte	0x03, 0x5f
        /*0036*/ 	.short	0x0101


	//----- nvinfo : EIATTR_VRC_CTA_INIT_COUNT
	.align		4
        /*0038*/ 	.byte	0x02, 0x4a
	.zero		1
	.zero		1


	//----- nvinfo : EIATTR_EXIT_INSTR_OFFSETS
	.align		4
        /*003c*/ 	.byte	0x04, 0x1c
        /*003e*/ 	.short	(.L_25 - .L_24)


	//   ....[0]....
.L_24:
        /*0040*/ 	.word	0x00001a50


	//----- nvinfo : EIATTR_CRS_STACK_SIZE
	.align		4
.L_25:
        /*0044*/ 	.byte	0x04, 0x1e
        /*0046*/ 	.short	(.L_27 - .L_26)
.L_26:
        /*0048*/ 	.word	0x00000000


	//----- nvinfo : EIATTR_CBANK_PARAM_SIZE
	.align		4
.L_27:
        /*004c*/ 	.byte	0x03, 0x19
        /*004e*/ 	.short	0x000c


	//----- nvinfo : EIATTR_PARAM_CBANK
	.align		4
        /*0050*/ 	.byte	0x04, 0x0a
        /*0052*/ 	.short	(.L_29 - .L_28)
	.align		4
.L_28:
        /*0054*/ 	.word	index@(.nv.constant0._Z19bitonicCompareLocalPii)
        /*0058*/ 	.short	0x0380
        /*005a*/ 	.short	0x000c


	//----- nvinfo : EIATTR_SW_WAR
	.align		4
.L_29:
        /*005c*/ 	.byte	0x04, 0x36
        /*005e*/ 	.short	(.L_31 - .L_30)
.L_30:
        /*0060*/ 	.word	0x00000008
.L_31:


//--------------------- .nv.info._Z24bitonicCompareLocal_initPii --------------------------
	.section	.nv.info._Z24bitonicCompareLocal_initPii,"",@"SHT_CUDA_INFO"
	.sectionflags	@""
	.align	4


	//----- nvinfo : EIATTR_CUDA_API_VERSION
	.align		4
        /*0000*/ 	.byte	0x04, 0x37
        /*0002*/ 	.short	(.L_33 - .L_32)
.L_32:
        /*0004*/ 	.word	0x00000082


	//----- nvinfo : EIATTR_KPARAM_INFO
	.align		4
.L_33:
        /*0008*/ 	.byte	0x04, 0x17
        /*000a*/ 	.short	(.L_35 - .L_34)
.L_34:
        /*000c*/ 	.word	0x00000000
        /*0010*/ 	.short	0x0001
        /*0012*/ 	.short	0x0008
        /*0014*/ 	.byte	0x00, 0xf0, 0x11, 0x00


	//----- nvinfo : EIATTR_KPARAM_INFO
	.align		4
.L_35:
        /*0018*/ 	.byte	0x04, 0x17
        /*001a*/ 	.short	(.L_37 - .L_36)
.L_36:
        /*001c*/ 	.word	0x00000000
        /*0020*/ 	.short	0x0000
        /*0022*/ 	.short	0x0000
        /*0024*/ 	.byte	0x00, 0xf5, 0x21, 0x00


	//----- nvinfo : EIATTR_SPARSE_MMA_MASK
	.align		4
.L_37:
        /*0028*/ 	.byte	0x03, 0x50
        /*002a*/ 	.short	0x0000


	//----- nvinfo : EIATTR_MAXREG_COUNT
	.align		4
        /*002c*/ 	.byte	0x03, 0x1b
        /*002e*/ 	.short	0x00ff


	//----- nvinfo : EIATTR_NUM_BARRIERS
	.align		4
        /*0030*/ 	.byte	0x02, 0x4c
        /*0032*/ 	.byte	0x01
	.zero		1


	//----- nvinfo : EIATTR_MERCURY_ISA_VERSION
	.align		4
        /*0034*/ 	.byte	0x03, 0x5f
        /*0036*/ 	.short	0x0101


	//----- nvinfo : EIATTR_VRC_CTA_INIT_COUNT
	.align		4
        /*0038*/ 	.byte	0x02, 0x4a
	.zero		1
	.zero		1


	//----- nvinfo : EIATTR_EXIT_INSTR_OFFSETS
	.align		4
        /*003c*/ 	.byte	0x04, 0x1c
        /*003e*/ 	.short	(.L_39 - .L_38)


	//   ....[0]....
.L_38:
        /*0040*/ 	.word	0x00001a50


	//----- nvinfo : EIATTR_CRS_STACK_SIZE
	.align		4
.L_39:
        /*0044*/ 	.byte	0x04, 0x1e
        /*0046*/ 	.short	(.L_41 - .L_40)
.L_40:
        /*0048*/ 	.word	0x00000000


	//----- nvinfo : EIATTR_CBANK_PARAM_SIZE
	.align		4
.L_41:
        /*004c*/ 	.byte	0x03, 0x19
        /*004e*/ 	.short	0x000c


	//----- nvinfo : EIATTR_PARAM_CBANK
	.align		4
        /*0050*/ 	.byte	0x04, 0x0a
        /*0052*/ 	.short	(.L_43 - .L_42)
	.align		4
.L_42:
        /*0054*/ 	.word	index@(.nv.constant0._Z24bitonicCompareLocal_initPii)
        /*0058*/ 	.short	0x0380
        /*005a*/ 	.short	0x000c


	//----- nvinfo : EIATTR_SW_WAR
	.align		4
.L_43:
        /*005c*/ 	.byte	0x04, 0x36
        /*005e*/ 	.short	(.L_45 - .L_44)
.L_44:
        /*0060*/ 	.word	0x00000008
.L_45:


//--------------------- .nv.info._Z20bitonicCompareGlobalPiii --------------------------
	.section	.nv.info._Z20bitonicCompareGlobalPiii,"",@"SHT_CUDA_INFO"
	.sectionflags	@""
	.align	4


	//----- nvinfo : EIATTR_CUDA_API_VERSION
	.align		4
        /*0000*/ 	.byte	0x04, 0x37
        /*0002*/ 	.short	(.L_47 - .L_46)
.L_46:
        /*0004*/ 	.word	0x00000082


	//----- nvinfo : EIATTR_KPARAM_INFO
	.align		4
.L_47:
        /*0008*/ 	.byte	0x04, 0x17
        /*000a*/ 	.short	(.L_49 - .L_48)
.L_48:
        /*000c*/ 	.word	0x00000000
        /*0010*/ 	.short	0x0002
        /*0012*/ 	.short	0x000c
        /*0014*/ 	.byte	0x00, 0xf0, 0x11, 0x00


	//----- nvinfo : EIATTR_KPARAM_INFO
	.align		4
.L_49:
        /*0018*/ 	.byte	0x04, 0x17
        /*001a*/ 	.short	(.L_51 - .L_50)
.L_50:
        /*001c*/ 	.word	0x00000000
        /*0020*/ 	.short	0x0001
        /*0022*/ 	.short	0x0008
        /*0024*/ 	.byte	0x00, 0xf0, 0x11, 0x00


	//----- nvinfo : EIATTR_KPARAM_INFO
	.align		4
.L_51:
        /*0028*/ 	.byte	0x04, 0x17
        /*002a*/ 	.short	(.L_53 - .L_52)
.L_52:
        /*002c*/ 	.word	0x00000000
        /*0030*/ 	.short	0x0000
        /*0032*/ 	.short	0x0000
        /*0034*/ 	.byte	0x00, 0xf5, 0x21, 0x00


	//----- nvinfo : EIATTR_SPARSE_MMA_MASK
	.align		4
.L_53:
        /*0038*/ 	.byte	0x03, 0x50
        /*003a*/ 	.short	0x0000


	//----- nvinfo : EIATTR_MAXREG_COUNT
	.align		4
        /*003c*/ 	.byte	0x03, 0x1b
        /*003e*/ 	.short	0x00ff


	//----- nvinfo : EIATTR_MERCURY_ISA_VERSION
	.align		4
        /*0040*/ 	.byte	0x03, 0x5f
        /*0042*/ 	.short	0x0101


	//----- nvinfo : EIATTR_VRC_CTA_INIT_COUNT
	.align		4
        /*0044*/ 	.byte	0x02, 0x4a
	.zero		1
	.zero		1


	//----- nvinfo : EIATTR_EXIT_INSTR_OFFSETS
	.align		4
        /*0048*/ 	.byte	0x04, 0x1c
        /*004a*/ 	.short	(.L_55 - .L_54)


	//   ....[0]....
.L_54:
        /*004c*/ 	.word	0x00000080


	//   ....[1]....
        /*0050*/ 	.word	0x00000170


	//   ....[2]....
        /*0054*/ 	.word	0x000001a0


	//----- nvinfo : EIATTR_CBANK_PARAM_SIZE
	.align		4
.L_55:
        /*0058*/ 	.byte	0x03, 0x19
        /*005a*/ 	.short	0x0010


	//----- nvinfo : EIATTR_PARAM_CBANK
	.align		4
        /*005c*/ 	.byte	0x04, 0x0a
        /*005e*/ 	.short	(.L_57 - .L_56)
	.align		4
.L_56:
        /*0060*/ 	.word	index@(.nv.constant0._Z20bitonicCompareGlobalPiii)
        /*0064*/ 	.short	0x0380
        /*0066*/ 	.short	0x0010


	//----- nvinfo : EIATTR_SW_WAR
	.align		4
.L_57:
        /*0068*/ 	.byte	0x04, 0x36
        /*006a*/ 	.short	(.L_59 - .L_58)
.L_58:
        /*006c*/ 	.word	0x00000008
.L_59:


//--------------------- .nv.callgraph             --------------------------
	.section	.nv.callgraph,"",@"SHT_CUDA_CALLGRAPH"
	.align	4
	.sectionentsize	8
	.align		4
        /*0000*/ 	.word	0x00000000
	.align		4
        /*0004*/ 	.word	0xffffffff
	.align		4
        /*0008*/ 	.word	0x00000000
	.align		4
        /*000c*/ 	.word	0xfffffffe
	.align		4
        /*0010*/ 	.word	0x00000000
	.align		4
        /*0014*/ 	.word	0xfffffffd
	.align		4
        /*0018*/ 	.word	0x00000000
	.align		4
        /*001c*/ 	.word	0xfffffffc


//--------------------- .text._Z19bitonicCompareLocalPii --------------------------
	.section	.text._Z19bitonicCompareLocalPii,"ax",@progbits
	.align	128
        .global         _Z19bitonicCompareLocalPii
        .type           _Z19bitonicCompareLocalPii,@function
        .size           _Z19bitonicCompareLocalPii,(.L_x_115 - _Z19bitonicCompareLocalPii)
        .other          _Z19bitonicCompareLocalPii,@"STO_CUDA_ENTRY STV_DEFAULT"
_Z19bitonicCompareLocalPii:
.text._Z19bitonicCompareLocalPii:
[----:B------:R-:W-:Y:S01]  /*0000*/  LDC R1, c[0x0][0x37c] ;  /* 0x0000df00ff017b82 */ /* 0x000fe20000000800 */
[----:B------:R-:W0:Y:S07]  /*0010*/  S2R R0, SR_TID.X ;  /* 0x0000000000007919 */ /* 0x000e2e0000002100 */
[----:B------:R-:W0:Y:S01]  /*0020*/  S2UR UR6, SR_CTAID.X ;  /* 0x00000000000679c3 */ /* 0x000e220000002500 */
[----:B------:R-:W1:Y:S01]  /*0030*/  LDCU.64 UR8, c[0x0][0x358] ;  /* 0x00006b00ff0877ac */ /* 0x000e620008000a00 */
[----:B------:R-:W2:Y:S06]  /*0040*/  LDCU UR7, c[0x0][0x388] ;  /* 0x00007100ff0777ac */ /* 0x000eac0008000800 */
[----:B------:R-:W0:Y:S08]  /*0050*/  LDC R5, c[0x0][0x360] ;  /* 0x0000d800ff057b82 */ /* 0x000e300000000800 */
[----:B------:R-:W3:Y:S01]  /*0060*/  LDC.64 R2, c[0x0][0x380] ;  /* 0x0000e000ff027b82 */ /* 0x000ee20000000a00 */
[----:B0-----:R-:W-:-:S04]  /*0070*/  IMAD R5, R5, UR6, R0 ;  /* 0x0000000605057c24 */ /* 0x001fc8000f8e0200 */
[----:B---3--:R-:W-:-:S05]  /*0080*/  IMAD.WIDE.U32 R2, R5, 0x4, R2 ;  /* 0x0000000405027825 */ /* 0x008fca00078e0002 */
[----:B-1----:R-:W3:Y:S01]  /*0090*/  LDG.E R7, desc[UR8][R2.64] ;  /* 0x0000000802077981 */ /* 0x002ee2000c1e1900 */
[----:B------:R-:W0:Y:S01]  /*00a0*/  S2UR UR5, SR_CgaCtaId ;  /* 0x00000000000579c3 */ /* 0x000e220000008800 */
[C---:B------:R-:W-:Y:S01]  /*00b0*/  LOP3.LUT R5, R0.reuse, 0x1, RZ, 0x3c, !PT ;  /* 0x0000000100057812 */ /* 0x040fe200078e3cff */
[----:B------:R-:W-:Y:S01]  /*00c0*/  UMOV UR4, 0x400 ;  /* 0x0000040000047882 */ /* 0x000fe20000000000 */
[C---:B------:R-:W-:Y:S01]  /*00d0*/  LOP3.LUT R9, R0.reuse, 0x2, RZ, 0x3c, !PT ;  /* 0x0000000200097812 */ /* 0x040fe200078e3cff */
[C---:B------:R-:W-:Y:S01]  /*00e0*/  IMAD.SHL.U32 R4, R0.reuse, 0x4, RZ ;  /* 0x0000000400047824 */ /* 0x040fe200078e00ff */
[C---:B------:R-:W-:Y:S01]  /*00f0*/  ISETP.GE.U32.AND P1, PT, R0.reuse, R5, PT ;  /* 0x000000050000720c */ /* 0x040fe20003f26070 */
[----:B------:R-:W-:Y:S01]  /*0100*/  BSSY.RECONVERGENT B0, `(.L_x_0) ;  /* 0x000001e000007945 */ /* 0x000fe20003800200 */
[C---:B------:R-:W-:Y:S02]  /*0110*/  LOP3.LUT R5, R0.reuse, 0x4, RZ, 0x3c, !PT ;  /* 0x0000000400057812 */ /* 0x040fe400078e3cff */
[----:B------:R-:W-:-:S02]  /*0120*/  ISETP.GE.U32.AND P2, PT, R0, R9, PT ;  /* 0x000000090000720c */ /* 0x000fc40003f46070 */
[C---:B------:R-:W-:Y:S02]  /*0130*/  ISETP.GE.U32.AND P3, PT, R0.reuse, R5, PT ;  /* 0x000000050000720c */ /* 0x040fe40003f66070 */
[C---:B------:R-:W-:Y:S02]  /*0140*/  LOP3.LUT R11, R0.reuse, 0x10, RZ, 0x3c, !PT ;  /* 0x00000010000b7812 */ /* 0x040fe400078e3cff */
[----:B------:R-:W-:Y:S02]  /*0150*/  SHF.R.U32.HI R5, RZ, 0x2, R0 ;  /* 0x00000002ff057819 */ /* 0x000fe40000011600 */
[C---:B------:R-:W-:Y:S02]  /*0160*/  LOP3.LUT R9, R0.reuse, 0x8, RZ, 0x3c, !PT ;  /* 0x0000000800097812 */ /* 0x040fe400078e3cff */
[----:B------:R-:W-:Y:S02]  /*0170*/  ISETP.GE.U32.AND P5, PT, R0, R11, PT ;  /* 0x0000000b0000720c */ /* 0x000fe40003fa6070 */
[----:B------:R-:W-:-:S02]  /*0180*/  LOP3.LUT R10, R5, 0x1, RZ, 0xc0, !PT ;  /* 0x00000001050a7812 */ /* 0x000fc400078ec0ff */
[----:B------:R-:W-:Y:S01]  /*0190*/  ISETP.GE.U32.AND P4, PT, R0, R9, PT ;  /* 0x000000090000720c */ /* 0x000fe20003f86070 */
[----:B0-----:R-:W-:Y:S01]  /*01a0*/  ULEA UR5, UR5, UR4, 0x18 ;  /* 0x0000000405057291 */ /* 0x001fe2000f8ec0ff */
[----:B------:R-:W-:Y:S01]  /*01b0*/  SHF.R.U32.HI R11, RZ, 0x3, R0 ;  /* 0x00000003ff0b7819 */ /* 0x000fe20000011600 */
[----:B--2---:R-:W-:Y:S01]  /*01c0*/  USHF.R.U32.HI UR4, URZ, UR7, UR6 ;  /* 0x00000007ff047299 */ /* 0x004fe20008011606 */
[C---:B------:R-:W-:Y:S02]  /*01d0*/  LOP3.LUT R5, R4.reuse, 0x4, RZ, 0x3c, !PT ;  /* 0x0000000404057812 */ /* 0x040fe400078e3cff */
[----:B------:R-:W-:Y:S01]  /*01e0*/  LOP3.LUT R6, R4, 0x8, RZ, 0x3c, !PT ;  /* 0x0000000804067812 */ /* 0x000fe200078e3cff */
[----:B------:R-:W-:-:S03]  /*01f0*/  ULOP3.LUT UR4, UR4, 0x1, URZ, 0xc0, !UPT ;  /* 0x0000000104047892 */ /* 0x000fc6000f8ec0ff */
[----:B---3--:R0:W-:Y:S01]  /*0200*/  STS [R4+UR5], R7 ;  /* 0x0000000704007988 */ /* 0x0081e20008000805 */
[----:B------:R-:W-:Y:S06]  /*0210*/  BAR.SYNC.DEFER_BLOCKING 0x0 ;  /* 0x0000000000007b1d */ /* 0x000fec0000010000 */
[----:B------:R-:W-:Y:S05]  /*0220*/  @P1 BRA `(.L_x_1) ;  /* 0x00000000002c1947 */ /* 0x000fea0003800000 */
[----:B------:R-:W-:Y:S01]  /*0230*/  LDS R8, [R4+UR5] ;  /* 0x0000000504087984 */ /* 0x000fe20008000800 */
[----:B0-----:R-:W-:-:S03]  /*0240*/  SHF.R.U32.HI R7, RZ, 0x1, R0 ;  /* 0x00000001ff077819 */ /* 0x001fc60000011600 */
[----:B------:R-:W0:Y:S01]  /*0250*/  LDS R9, [R5+UR5] ;  /* 0x0000000505097984 */ /* 0x000e220008000800 */
[----:B------:R-:W-:Y:S02]  /*0260*/  LOP3.LUT R7, R7, 0x1, RZ, 0xc0, !PT ;  /* 0x0000000107077812 */ /* 0x000fe400078ec0ff */
[CC--:B0-----:R-:W-:Y:S02]  /*0270*/  ISETP.GT.U32.AND P6, PT, R8.reuse, R9.reuse, PT ;  /* 0x000000090800720c */ /* 0x0c1fe40003fc4070 */
[----:B------:R-:W-:Y:S02]  /*0280*/  ISETP.GE.U32.AND P0, PT, R8, R9, PT ;  /* 0x000000090800720c */ /* 0x000fe40003f06070 */
[C---:B------:R-:W-:Y:S02]  /*0290*/  ISETP.EQ.AND P6, PT, R7.reuse, UR4, P6 ;  /* 0x0000000407007c0c */ /* 0x040fe4000b7c2270 */
[----:B------:R-:W-:-:S04]  /*02a0*/  ISETP.NE.AND P0, PT, R7, UR4, !P0 ;  /* 0x0000000407007c0c */ /* 0x000fc8000c705270 */
[----:B------:R-:W-:-:S13]  /*02b0*/  PLOP3.LUT P0, PT, P6, P0, PT, 0xf8, 0x8f ;  /* 0x00000000008f781c */ /* 0x000fda0003701f70 */
[----:B------:R1:W-:Y:S04]  /*02c0*/  @P0 STS [R4+UR5], R9 ;  /* 0x0000000904000988 */ /* 0x0003e80008000805 */
[----:B------:R1:W-:Y:S02]  /*02d0*/  @P0 STS [R5+UR5], R8 ;  /* 0x0000000805000988 */ /* 0x0003e40008000805 */
.L_x_1:
[----:B------:R-:W-:Y:S05]  /*02e0*/  BSYNC.RECONVERGENT B0 ;  /* 0x0000000000007941 */ /* 0x000fea0003800200 */
.L_x_0:
[----:B------:R-:W-:Y:S06]  /*02f0*/  BAR.SYNC.DEFER_BLOCKING 0x0 ;  /* 0x0000000000007b1d */ /* 0x000fec0000010000 */
[----:B------:R-:W-:Y:S04]  /*0300*/  BSSY.RECONVERGENT B0, `(.L_x_2) ;  /* 0x000000b000007945 */ /* 0x000fe80003800200 */
[----:B------:R-:W-:Y:S05]  /*0310*/  @P2 BRA `(.L_x_3) ;  /* 0x0000000000242947 */ /* 0x000fea0003800000 */
[----:B0-----:R-:W-:Y:S04]  /*0320*/  LDS R7, [R4+UR5] ;  /* 0x0000000504077984 */ /* 0x001fe80008000800 */
[----:B-1----:R-:W0:Y:S02]  /*0330*/  LDS R8, [R6+UR5] ;  /* 0x0000000506087984 */ /* 0x002e240008000800 */
[CC--:B0-----:R-:W-:Y:S02]  /*0340*/  ISETP.GT.U32.AND P6, PT, R7.reuse, R8.reuse, PT ;  /* 0x000000080700720c */ /* 0x0c1fe40003fc4070 */
[----:B------:R-:W-:Y:S02]  /*0350*/  ISETP.GE.U32.AND P0, PT, R7, R8, PT ;  /* 0x000000080700720c */ /* 0x000fe40003f06070 */
[----:B------:R-:W-:-:S02]  /*0360*/  ISETP.EQ.AND P6, PT, R10, UR4, P6 ;  /* 0x000000040a007c0c */ /* 0x000fc4000b7c2270 */
[----:B------:R-:W-:-:S04]  /*0370*/  ISETP.NE.AND P0, PT, R10, UR4, !P0 ;  /* 0x000000040a007c0c */ /* 0x000fc8000c705270 */
[----:B------:R-:W-:-:S13]  /*0380*/  PLOP3.LUT P0, PT, P6, P0, PT, 0xf8, 0x8f ;  /* 0x00000000008f781c */ /* 0x000fda0003701f70 */
[----:B------:R2:W-:Y:S04]  /*0390*/  @P0 STS [R4+UR5], R8 ;  /* 0x0000000804000988 */ /* 0x0005e80008000805 */
[----:B------:R2:W-:Y:S02]  /*03a0*/  @P0 STS [R6+UR5], R7 ;  /* 0x0000000706000988 */ /* 0x0005e40008000805 */
.L_x_3:
[----:B------:R-:W-:Y:S05]  /*03b0*/  BSYNC.RECONVERGENT B0 ;  /* 0x0000000000007941 */ /* 0x000fea0003800200 */
.L_x_2:
[----:B------:R-:W-:Y:S06]  /*03c0*/  BAR.SYNC.DEFER_BLOCKING 0x0 ;  /* 0x0000000000007b1d */ /* 0x000fec0000010000 */
[----:B------:R-:W-:Y:S04]  /*03d0*/  BSSY.RECONVERGENT B0, `(.L_x_4) ;  /* 0x000000b000007945 */ /* 0x000fe80003800200 */
[----:B------:R-:W-:Y:S05]  /*03e0*/  @P1 BRA `(.L_x_5) ;  /* 0x0000000000241947 */ /* 0x000fea0003800000 */
[----:B-12---:R-:W-:Y:S04]  /*03f0*/  LDS R8, [R4+UR5] ;  /* 0x0000000504087984 */ /* 0x006fe80008000800 */
[----:B0-----:R-:W0:Y:S02]  /*0400*/  LDS R7, [R5+UR5] ;  /* 0x0000000505077984 */ /* 0x001e240008000800 */
[CC--:B0-----:R-:W-:Y:S02]  /*0410*/  ISETP.GT.U32.AND P6, PT, R8.reuse, R7.reuse, PT ;  /* 0x000000070800720c */ /* 0x0c1fe40003fc4070 */
[----:B------:R-:W-:Y:S02]  /*0420*/  ISETP.GE.U32.AND P0, PT, R8, R7, PT ;  /* 0x000000070800720c */ /* 0x000fe40003f06070 */
[----:B------:R-:W-:-:S02]  /*0430*/  ISETP.EQ.AND P6, PT, R10, UR4, P6 ;  /* 0x000000040a007c0c */ /* 0x000fc4000b7c2270 */
[----:B------:R-:W-:-:S04]  /*0440*/  ISETP.NE.AND P0, PT, R10, UR4, !P0 ;  /* 0x000000040a007c0c */ /* 0x000fc8000c705270 */
[----:B------:R-:W-:-:S13]  /*0450*/  PLOP3.LUT P0, PT, P6, P0, PT, 0xf8, 0x8f ;  /* 0x00000000008f781c */ /* 0x000fda0003701f70 */
[----:B------:R3:W-:Y:S04]  /*0460*/  @P0 STS [R4+UR5], R7 ;  /* 0x0000000704000988 */ /* 0x0007e80008000805 */
[----:B------:R3:W-:Y:S02]  /*0470*/  @P0 STS [R5+UR5], R8 ;  /* 0x0000000805000988 */ /* 0x0007e40008000805 */
.L_x_5:
[----:B------:R-:W-:Y:S05]  /*0480*/  BSYNC.RECONVERGENT B0 ;  /* 0x0000000000007941 */ /* 0x000fea0003800200 */
.L_x_4:
[----:B------:R-:W-:Y:S01]  /*0490*/  BAR.SYNC.DEFER_BLOCKING 0x0 ;  /* 0x0000000000007b1d */ /* 0x000fe20000010000 */
[----:B------:R-:W-:Y:S02]  /*04a0*/  SHF.R.U32.HI R10, RZ, 0x4, R0 ;  /* 0x00000004ff0a7819 */ /* 0x000fe40000011600 */
[----:B------:R-:W-:Y:S02]  /*04b0*/  LOP3.LUT R11, R11, 0x1, RZ, 0xc0, !PT ;  /* 0x000000010b0b7812 */ /* 0x000fe400078ec0ff */
[----:B0-23--:R-:W-:Y:S01]  /*04c0*/  LOP3.LUT R7, R4, 0x10, RZ, 0x3c, !PT ;  /* 0x0000001004077812 */ /* 0x00dfe200078e3cff */
[----:B------:R-:W-:Y:S04]  /*04d0*/  BSSY.RECONVERGENT B0, `(.L_x_6) ;  /* 0x000000b000007945 */ /* 0x000fe80003800200 */
[----:B------:R-:W-:Y:S05]  /*04e0*/  @P3 BRA `(.L_x_7) ;  /* 0x0000000000243947 */ /* 0x000fea0003800000 */
[----:B-1----:R-:W-:Y:S04]  /*04f0*/  LDS R8, [R4+UR5] ;  /* 0x0000000504087984 */ /* 0x002fe80008000800 */
[----:B------:R-:W0:Y:S02]  /*0500*/  LDS R9, [R7+UR5] ;  /* 0x0000000507097984 */ /* 0x000e240008000800 */
[CC--:B0-----:R-:W-:Y:S02]  /*0510*/  ISETP.GT.U32.AND P6, PT, R8.reuse, R9.reuse, PT ;  /* 0x000000090800720c */ /* 0x0c1fe40003fc4070 */
[----:B------:R-:W-:Y:S02]  /*0520*/  ISETP.GE.U32.AND P0, PT, R8, R9, PT ;  /* 0x000000090800720c */ /* 0x000fe40003f06070 */
[----:B------:R-:W-:-:S02]  /*0530*/  ISETP.EQ.AND P6, PT, R11, UR4, P6 ;  /* 0x000000040b007c0c */ /* 0x000fc4000b7c2270 */
[----:B------:R-:W-:-:S04]  /*0540*/  ISETP.NE.AND P0, PT, R11, UR4, !P0 ;  /* 0x000000040b007c0c */ /* 0x000fc8000c705270 */
[----:B------:R-:W-:-:S13]  /*0550*/  PLOP3.LUT P0, PT, P6, P0, PT, 0xf8, 0x8f ;  /* 0x00000000008f781c */ /* 0x000fda0003701f70 */
[----:B------:R0:W-:Y:S04]  /*0560*/  @P0 STS [R4+UR5], R9 ;  /* 0x0000000904000988 */ /* 0x0001e80008000805 */
[----:B------:R0:W-:Y:S02]  /*0570*/  @P0 STS [R7+UR5], R8 ;  /* 0x0000000807000988 */ /* 0x0001e40008000805 */
.L_x_7:
[----:B------:R-:W-:Y:S05]  /*0580*/  BSYNC.RECONVERGENT B0 ;  /* 0x0000000000007941 */ /* 0x000fea0003800200 */
.L_x_6:
[----:B------:R-:W-:Y:S06]  /*0590*/  BAR.SYNC.DEFER_BLOCKING 0x0 ;  /* 0x0000000000007b1d */ /* 0x000fec0000010000 */
[----:B------:R-:W-:Y:S04]  /*05a0*/  BSSY.RECONVERGENT B0, `(.L_x_8) ;  /* 0x000000b000007945 */ /* 0x000fe80003800200 */
[----:B------:R-:W-:Y:S05]  /*05b0*/  @P2 BRA `(.L_x_9) ;  /* 0x0000000000242947 */ /* 0x000fea0003800000 */
[----:B01----:R-:W-:Y:S04]  /*05c0*/  LDS R9, [R4+UR5] ;  /* 0x0000000504097984 */ /* 0x003fe80008000800 */
        /* <DEDUP_REMOVED lines=8> */
.L_x_9:
[----:B------:R-:W-:Y:S05]  /*0650*/  BSYNC.RECONVERGENT B0 ;  /* 0x0000000000007941 */ /* 0x000fea0003800200 */
.L_x_8:
[----:B------:R-:W-:Y:S06]  /*0660*/  BAR.SYNC.DEFER_BLOCKING 0x0 ;  /* 0x0000000000007b1d */ /* 0x000fec0000010000 */
[----:B------:R-:W-:Y:S04]  /*0670*/  BSSY.RECONVERGENT B0, `(.L_x_10) ;  /* 0x000000b000007945 */ /* 0x000fe80003800200 */
[----:B------:R-:W-:Y:S05]  /*0680*/  @P1 BRA `(.L_x_11) ;  /* 0x0000000000241947 */ /* 0x000fea0003800000 */
[----:B012---:R-:W-:Y:S04]  /*0690*/  LDS R8, [R4+UR5] ;  /* 0x0000000504087984 */ /* 0x007fe80008000800 */
        /* <DEDUP_REMOVED lines=8> */
.L_x_11:
[----:B------:R-:W-:Y:S05]  /*0720*/  BSYNC.RECONVERGENT B0 ;  /* 0x0000000000007941 */ /* 0x000fea0003800200 */
.L_x_10:
[----:B------:R-:W-:Y:S01]  /*0730*/  BAR.SYNC.DEFER_BLOCKING 0x0 ;  /* 0x0000000000007b1d */ /* 0x000fe20000010000 */
[----:B------:R-:W-:Y:S02]  /*0740*/  SHF.R.U32.HI R11, RZ, 0x5, R0 ;  /* 0x00000005ff0b7819 */ /* 0x000fe40000011600 */
[----:B------:R-:W-:Y:S02]  /*0750*/  LOP3.LUT R10, R10, 0x1, RZ, 0xc0, !PT ;  /* 0x000000010a0a7812 */ /* 0x000fe400078ec0ff */
[----:B0123--:R-:W-:Y:S01]  /*0760*/  LOP3.LUT R8, R4, 0x20, RZ, 0x3c, !PT ;  /* 0x0000002004087812 */ /* 0x00ffe200078e3cff */
[----:B------:R-:W-:Y:S04]  /*0770*/  BSSY.RECONVERGENT B0, `(.L_x_12) ;  /* 0x000000b000007945 */ /* 0x000fe80003800200 */
[----:B------:R-:W-:Y:S05]  /*0780*/  @P4 BRA `(.L_x_13) ;  /* 0x0000000000244947 */ /* 0x000fea0003800000 */
[----:B------:R-:W-:Y:S04]  /*0790*/  LDS R9, [R4+UR5] ;  /* 0x0000000504097984 */ /* 0x000fe80008000800 */
        /* <DEDUP_REMOVED lines=8> */
.L_x_13:
[----:B------:R-:W-:Y:S05]  /*0820*/  BSYNC.RECONVERGENT B0 ;  /* 0x0000000000007941 */ /* 0x000fea0003800200 */
.L_x_12:
[----:B------:R-:W-:Y:S06]  /*0830*/  BAR.SYNC.DEFER_BLOCKING 0x0 ;  /* 0x0000000000007b1d */ /* 0x000fec0000010000 */
[----:B------:R-:W-:Y:S04]  /*0840*/  BSSY.RECONVERGENT B0, `(.L_x_14) ;  /* 0x000000b000007945 */ /* 0x000fe80003800200 */
[----:B------:R-:W-:Y:S05]  /*0850*/  @P3 BRA `(.L_x_15) ;  /* 0x0000000000243947 */ /* 0x000fea0003800000 */
[----:B0-----:R-:W-:Y:S04]  /*0860*/  LDS R12, [R4+UR5] ;  /* 0x00000005040c7984 */ /* 0x001fe80008000800 */
        /* <DEDUP_REMOVED lines=8> */
.L_x_15:
[----:B------:R-:W-:Y:S05]  /*08f0*/  BSYNC.RECONVERGENT B0 ;  /* 0x0000000000007941 */ /* 0x000fea0003800200 */
.L_x_14:
        /* <DEDUP_REMOVED lines=12> */
.L_x_17:
[----:B------:R-:W-:Y:S05]  /*09c0*/  BSYNC.RECONVERGENT B0 ;  /* 0x0000000000007941 */ /* 0x000fea0003800200 */
.L_x_16:
        /* <DEDUP_REMOVED lines=12> */
.L_x_19:
[----:B------:R-:W-:Y:S05]  /*0a90*/  BSYNC.RECONVERGENT B0 ;  /* 0x0000000000007941 */ /* 0x000fea0003800200 */
.L_x_18:
[----:B------:R-:W-:Y:S01]  /*0aa0*/  BAR.SYNC.DEFER_BLOCKING 0x0 ;  /* 0x0000000000007b1d */ /* 0x000fe20000010000 */
[----:B------:R-:W-:Y:S02]  /*0ab0*/  LOP3.LUT R15, R0, 0x20, RZ, 0x3c, !PT ;  /* 0x00000020000f7812 */ /* 0x000fe400078e3cff */
        /* <DEDUP_REMOVED lines=13> */
.L_x_21:
[----:B------:R-:W-:Y:S05]  /*0b90*/  BSYNC.RECONVERGENT B0 ;  /* 0x0000000000007941 */ /* 0x000fea0003800200 */
.L_x_20:
        /* <DEDUP_REMOVED lines=12> */
.L_x_23:
[----:B------:R-:W-:Y:S05]  /*0c60*/  BSYNC.RECONVERGENT B0 ;  /* 0x0000000000007941 */ /* 0x000fea0003800200 */
.L_x_22:
        /* <DEDUP_REMOVED lines=12> */
.L_x_25:
[----:B------:R-:W-:Y:S05]  /*0d30*/  BSYNC.RECONVERGENT B0 ;  /* 0x0000000000007941 */ /* 0x000fea0003800200 */
.L_x_24:
        /* <DEDUP_REMOVED lines=12> */
.L_x_27:
[----:B------:R-:W-:Y:S05]  /*0e00*/  BSYNC.RECONVERGENT B0 ;  /* 0x0000000000007941 */ /* 0x000fea0003800200 */
.L_x_26:
[----:B------:R-:W-:Y:S06]  /*0e10*/  BAR.SYNC.DEFER_BLOCKING 0x0 ;  /* 0x0000000000007b1d */ /* 0x000fec0000010000 */
[----:B------:R-:W-:Y:S04]  /*0e20*/  BSSY.RECONVERGENT B0, `(.L_x_28) ;  /* 0x000000b000007945 */ /* 0x000fe80003800200 */
[----:B------:R-:W-:Y:S05]  /*0e30*/  @P1 BRA `(.L_x_29) ;  /* 0x0000000000241947 */ /* 0x000fea0003800000 */
[----:B0123--:R-:W-:Y:S04]  /*0e40*/  LDS R10, [R4+UR5] ;  /* 0x00000005040a7984 */ /* 0x00ffe80008000800 */
        /* <DEDUP_REMOVED lines=8> */
.L_x_29:
[----:B------:R-:W-:Y:S05]  /*0ed0*/  BSYNC.RECONVERGENT B0 ;  /* 0x0000000000007941 */ /* 0x000fea0003800200 */
.L_x_28:
[----:B------:R-:W-:Y:S01]  /*0ee0*/  BAR.SYNC.DEFER_BLOCKING 0x0 ;  /* 0x0000000000007b1d */ /* 0x000fe20000010000 */
[C---:B------:R-:W-:Y:S02]  /*0ef0*/  ISETP.GE.U32.AND P0, PT, R0.reuse, R15, PT ;  /* 0x0000000f0000720c */ /* 0x040fe40003f06070 */
[----:B01234-:R-:W-:Y:S02]  /*0f00*/  SHF.R.U32.HI R10, RZ, 0x6, R0 ;  /* 0x00000006ff0a7819 */ /* 0x01ffe40000011600 */
[----:B------:R-:W-:Y:S01]  /*0f10*/  LOP3.LUT R15, R0, 0x40, RZ, 0x3c, !PT ;  /* 0x00000040000f7812 */ /* 0x000fe200078e3cff */
[----:B------:R-:W-:Y:S01]  /*0f20*/  BSSY.RECONVERGENT B0, `(.L_x_30) ;  /* 0x000000e000007945 */ /* 0x000fe20003800200 */
[----:B------:R-:W-:Y:S02]  /*0f30*/  LOP3.LUT R11, R10, 0x1, RZ, 0xc0, !PT ;  /* 0x000000010a0b7812 */ /* 0x000fe400078ec0ff */
[----:B------:R-:W-:Y:S02]  /*0f40*/  P2R R14, PR, RZ, 0x1 ;  /* 0x00000001ff0e7803 */ /* 0x000fe40000000000 */
[----:B------:R-:W-:-:S03]  /*0f50*/  LOP3.LUT R10, R4, 0x80, RZ, 0x3c, !PT ;  /* 0x00000080040a7812 */ /* 0x000fc600078e3cff */
        /* <DEDUP_REMOVED lines=10> */
.L_x_31:
[----:B------:R-:W-:Y:S05]  /*1000*/  BSYNC.RECONVERGENT B0 ;  /* 0x0000000000007941 */ /* 0x000fea0003800200 */
.L_x_30:
        /* <DEDUP_REMOVED lines=12> */
.L_x_33:
[----:B------:R-:W-:Y:S05]  /*10d0*/  BSYNC.RECONVERGENT B0 ;  /* 0x0000000000007941 */ /* 0x000fea0003800200 */
.L_x_32:
        /* <DEDUP_REMOVED lines=12> */
.L_x_35:
[----:B------:R-:W-:Y:S05]  /*11a0*/  BSYNC.RECONVERGENT B0 ;  /* 0x0000000000007941 */ /* 0x000fea0003800200 */
.L_x_34:
        /* <DEDUP_REMOVED lines=12> */
.L_x_37:
[----:B------:R-:W-:Y:S05]  /*1270*/  BSYNC.RECONVERGENT B0 ;  /* 0x0000000000007941 */ /* 0x000fea0003800200 */
.L_x_36:
        /* <DEDUP_REMOVED lines=12> */
.L_x_39:
[----:B------:R-:W-:Y:S05]  /*1340*/  BSYNC.RECONVERGENT B0 ;  /* 0x0000000000007941 */ /* 0x000fea0003800200 */
.L_x_38:
[----:B------:R-:W-:Y:S06]  /*1350*/  BAR.SYNC.DEFER_BLOCKING 0x0 ;  /* 0x0000000000007b1d */ /* 0x000fec0000010000 */
[----:B------:R-:W-:Y:S04]  /*1360*/  BSSY.RECONVERGENT B0, `(.L_x_40) ;  /* 0x000000b000007945 */ /* 0x000fe80003800200 */
[----:B------:R-:W-:Y:S05]  /*1370*/  @P1 BRA `(.L_x_41) ;  /* 0x0000000000241947 */ /* 0x000fea0003800000 */
[----:B01234-:R-:W-:Y:S04]  /*1380*/  LDS R12, [R4+UR5] ;  /* 0x00000005040c7984 */ /* 0x01ffe80008000800 */
        /* <DEDUP_REMOVED lines=8> */
.L_x_41:
[----:B------:R-:W-:Y:S05]  /*1410*/  BSYNC.RECONVERGENT B0 ;  /* 0x0000000000007941 */ /* 0x000fea0003800200 */
.L_x_40:
[----:B------:R-:W-:Y:S01]  /*1420*/  BAR.SYNC.DEFER_BLOCKING 0x0 ;  /* 0x0000000000007b1d */ /* 0x000fe20000010000 */
[----:B------:R-:W-:Y:S02]  /*1430*/  ISETP.GE.U32.AND P0, PT, R0, R15, PT ;  /* 0x0000000f0000720c */ /* 0x000fe40003f06070 */
[----:B------:R-:W-:-:S03]  /*1440*/  SHF.R.U32.HI R0, RZ, 0x7, R0 ;  /* 0x00000007ff007819 */ /* 0x000fc60000011600 */
[----:B------:R-:W-:Y:S01]  /*1450*/  BSSY.RECONVERGENT B0, `(.L_x_42) ;  /* 0x000000d000007945 */ /* 0x000fe20003800200 */
[----:B------:R-:W-:-:S07]  /*1460*/  LOP3.LUT R0, R0, 0x1, RZ, 0xc0, !PT ;  /* 0x0000000100007812 */ /* 0x000fce00078ec0ff */
[----:B------:R-:W-:Y:S05]  /*1470*/  @P0 BRA `(.L_x_43) ;  /* 0x0000000000280947 */ /* 0x000fea0003800000 */
[----:B01234-:R-:W-:Y:S01]  /*1480*/  LEA R12, R15, UR5, 0x2 ;  /* 0x000000050f0c7c11 */ /* 0x01ffe2000f8e10ff */
[----:B------:R-:W-:Y:S04]  /*1490*/  LDS R11, [R4+UR5] ;  /* 0x00000005040b7984 */ /* 0x000fe80008000800 */
[----:B------:R-:W0:Y:S02]  /*14a0*/  LDS R16, [R12] ;  /* 0x000000000c107984 */ /* 0x000e240000000800 */
[CC--:B0-----:R-:W-:Y:S02]  /*14b0*/  ISETP.GT.U32.AND P6, PT, R11.reuse, R16.reuse, PT ;  /* 0x000000100b00720c */ /* 0x0c1fe40003fc4070 */
[----:B------:R-:W-:Y:S02]  /*14c0*/  ISETP.GE.U32.AND P0, PT, R11, R16, PT ;  /* 0x000000100b00720c */ /* 0x000fe40003f06070 */
[----:B------:R-:W-:-:S02]  /*14d0*/  ISETP.EQ.AND P6, PT, R0, UR4, P6 ;  /* 0x0000000400007c0c */ /* 0x000fc4000b7c2270 */
[----:B------:R-:W-:-:S04]  /*14e0*/  ISETP.NE.AND P0, PT, R0, UR4, !P0 ;  /* 0x0000000400007c0c */ /* 0x000fc8000c705270 */
[----:B------:R-:W-:-:S13]  /*14f0*/  PLOP3.LUT P0, PT, P6, P0, PT, 0xf8, 0x8f ;  /* 0x00000000008f781c */ /* 0x000fda0003701f70 */
[----:B------:R0:W-:Y:S04]  /*1500*/  @P0 STS [R4+UR5], R16 ;  /* 0x0000001004000988 */ /* 0x0001e80008000805 */
[----:B------:R0:W-:Y:S02]  /*1510*/  @P0 STS [R12], R11 ;  /* 0x0000000b0c000388 */ /* 0x0001e40000000800 */
.L_x_43:
[----:B------:R-:W-:Y:S05]  /*1520*/  BSYNC.RECONVERGENT B0 ;  /* 0x0000000000007941 */ /* 0x000fea0003800200 */
.L_x_42:
[----:B------:R-:W-:Y:S01]  /*1530*/  BAR.SYNC.DEFER_BLOCKING 0x0 ;  /* 0x0000000000007b1d */ /* 0x000fe20000010000 */
[----:B------:R-:W-:-:S05]  /*1540*/  ISETP.NE.AND P0, PT, R14, RZ, PT ;  /* 0x000000ff0e00720c */ /* 0x000fca0003f05270 */
[----:B------:R-:W-:Y:S08]  /*1550*/  BSSY.RECONVERGENT B0, `(.L_x_44) ;  /* 0x000000b000007945 */ /* 0x000ff00003800200 */
[----:B------:R-:W-:Y:S05]  /*1560*/  @P0 BRA `(.L_x_45) ;  /* 0x0000000000240947 */ /* 0x000fea0003800000 */
[----:B0-----:R-:W-:Y:S04]  /*1570*/  LDS R11, [R4+UR5] ;  /* 0x00000005040b7984 */ /* 0x001fe80008000800 */
[----:B-1234-:R-:W0:Y:S02]  /*1580*/  LDS R12, [R10+UR5] ;  /* 0x000000050a0c7984 */ /* 0x01ee240008000800 */
[CC--:B0-----:R-:W-:Y:S02]  /*1590*/  ISETP.GT.U32.AND P6, PT, R11.reuse, R12.reuse, PT ;  /* 0x0000000c0b00720c */ /* 0x0c1fe40003fc4070 */
[----:B------:R-:W-:Y:S02]  /*15a0*/  ISETP.GE.U32.AND P0, PT, R11, R12, PT ;  /* 0x0000000c0b00720c */ /* 0x000fe40003f06070 */
[----:B------:R-:W-:-:S02]  /*15b0*/  ISETP.EQ.AND P6, PT, R0, UR4, P6 ;  /* 0x0000000400007c0c */ /* 0x000fc4000b7c2270 */
[----:B------:R-:W-:-:S04]  /*15c0*/  ISETP.NE.AND P0, PT, R0, UR4, !P0 ;  /* 0x0000000400007c0c */ /* 0x000fc8000c705270 */
[----:B------:R-:W-:-:S13]  /*15d0*/  PLOP3.LUT P0, PT, P6, P0, PT, 0xf8, 0x8f ;  /* 0x00000000008f781c */ /* 0x000fda0003701f70 */
[----:B------:R0:W-:Y:S04]  /*15e0*/  @P0 STS [R4+UR5], R12 ;  /* 0x0000000c04000988 */ /* 0x0001e80008000805 */
[----:B------:R0:W-:Y:S02]  /*15f0*/  @P0 STS [R10+UR5], R11 ;  /* 0x0000000b0a000988 */ /* 0x0001e40008000805 */
.L_x_45:
[----:B------:R-:W-:Y:S05]  /*1600*/  BSYNC.RECONVERGENT B0 ;  /* 0x0000000000007941 */ /* 0x000fea0003800200 */
.L_x_44:
        /* <DEDUP_REMOVED lines=12> */
.L_x_47:
[----:B------:R-:W-:Y:S05]  /*16d0*/  BSYNC.RECONVERGENT B0 ;  /* 0x0000000000007941 */ /* 0x000fea0003800200 */
.L_x_46:
        /* <DEDUP_REMOVED lines=12> */
.L_x_49:
[----:B------:R-:W-:Y:S05]  /*17a0*/  BSYNC.RECONVERGENT B0 ;  /* 0x0000000000007941 */ /* 0x000fea0003800200 */
.L_x_48:
[----:B------:R-:W-:Y:S06]  /*17b0*/  BAR.SYNC.DEFER_BLOCKING 0x0 ;  /* 0x0000000000007b1d */ /* 0x000fec0000010000 */
[----:B------:R-:W-:Y:S04]  /*17c0*/  BSSY.RECONVERGENT B0, `(.L_x_50) ;  /* 0x000000b000007945 */ /* 0x000fe80003800200 */
[----:B------:R-:W-:Y:S05]  /*17d0*/  @P3 BRA `(.L_x_51) ;  /* 0x0000000000243947 */ /* 0x000fea0003800000 */
[----:B0-2---:R-:W-:Y:S04]  /*17e0*/  LDS R8, [R4+UR5] ;  /* 0x0000000504087984 */ /* 0x005fe80008000800 */
        /* <DEDUP_REMOVED lines=8> */
.L_x_51:
[----:B------:R-:W-:Y:S05]  /*1870*/  BSYNC.RECONVERGENT B0 ;  /* 0x0000000000007941 */ /* 0x000fea0003800200 */
.L_x_50:
[----:B------:R-:W-:Y:S06]  /*1880*/  BAR.SYNC.DEFER_BLOCKING 0x0 ;  /* 0x0000000000007b1d */ /* 0x000fec0000010000 */
[----:B------:R-:W-:Y:S04]  /*1890*/  BSSY.RECONVERGENT B0, `(.L_x_52) ;  /* 0x000000b000007945 */ /* 0x000fe80003800200 */
[----:B------:R-:W-:Y:S05]  /*18a0*/  @P2 BRA `(.L_x_53) ;  /* 0x0000000000242947 */ /* 0x000fea0003800000 */
[----:B0--3--:R-:W-:Y:S04]  /*18b0*/  LDS R7, [R4+UR5] ;  /* 0x0000000504077984 */ /* 0x009fe80008000800 */
[----:B--2---:R-:W0:Y:S02]  /*18c0*/  LDS R8, [R6+UR5] ;  /* 0x0000000506087984 */ /* 0x004e240008000800 */
[CC--:B0-----:R-:W-:Y:S02]  /*18d0*/  ISETP.GT.U32.AND P0, PT, R7.reuse, R8.reuse, PT ;  /* 0x000000080700720c */ /* 0x0c1fe40003f04070 */
[----:B------:R-:W-:Y:S02]  /*18e0*/  ISETP.GE.U32.AND P2, PT, R7, R8, PT ;  /* 0x000000080700720c */ /* 0x000fe40003f46070 */
[----:B------:R-:W-:-:S02]  /*18f0*/  ISETP.EQ.AND P0, PT, R0, UR4, P0 ;  /* 0x0000000400007c0c */ /* 0x000fc40008702270 */
[----:B------:R-:W-:-:S04]  /*1900*/  ISETP.NE.AND P2, PT, R0, UR4, !P2 ;  /* 0x0000000400007c0c */ /* 0x000fc8000d745270 */
[----:B------:R-:W-:-:S13]  /*1910*/  PLOP3.LUT P0, PT, P0, P2, PT, 0xf8, 0x8f ;  /* 0x00000000008f781c */ /* 0x000fda0000705f70 */
[----:B------:R0:W-:Y:S04]  /*1920*/  @P0 STS [R4+UR5], R8 ;  /* 0x0000000804000988 */ /* 0x0001e80008000805 */
[----:B------:R0:W-:Y:S02]  /*1930*/  @P0 STS [R6+UR5], R7 ;  /* 0x0000000706000988 */ /* 0x0001e40008000805 */
.L_x_53:
[----:B------:R-:W-:Y:S05]  /*1940*/  BSYNC.RECONVERGENT B0 ;  /* 0x0000000000007941 */ /* 0x000fea0003800200 */
.L_x_52:
[----:B------:R-:W-:Y:S06]  /*1950*/  BAR.SYNC.DEFER_BLOCKING 0x0 ;  /* 0x0000000000007b1d */ /* 0x000fec0000010000 */
[----:B------:R-:W-:Y:S04]  /*1960*/  BSSY.RECONVERGENT B0, `(.L_x_54) ;  /* 0x000000b000007945 */ /* 0x000fe80003800200 */
[----:B------:R-:W-:Y:S05]  /*1970*/  @P1 BRA `(.L_x_55) ;  /* 0x0000000000241947 */ /* 0x000fea0003800000 */
[----:B0---4-:R-:W-:Y:S04]  /*1980*/  LDS R6, [R4+UR5] ;  /* 0x0000000504067984 */ /* 0x011fe80008000800 */
[----:B---3--:R-:W0:Y:S02]  /*1990*/  LDS R7, [R5+UR5] ;  /* 0x0000000505077984 */ /* 0x008e240008000800 */
[CC--:B0-----:R-:W-:Y:S02]  /*19a0*/  ISETP.GT.U32.AND P0, PT, R6.reuse, R7.reuse, PT ;  /* 0x000000070600720c */ /* 0x0c1fe40003f04070 */
[----:B------:R-:W-:Y:S02]  /*19b0*/  ISETP.GE.U32.AND P1, PT, R6, R7, PT ;  /* 0x000000070600720c */ /* 0x000fe40003f26070 */
[----:B------:R-:W-:-:S02]  /*19c0*/  ISETP.EQ.AND P0, PT, R0, UR4, P0 ;  /* 0x0000000400007c0c */ /* 0x000fc40008702270 */
[----:B------:R-:W-:-:S04]  /*19d0*/  ISETP.NE.AND P1, PT, R0, UR4, !P1 ;  /* 0x0000000400007c0c */ /* 0x000fc8000cf25270 */
[----:B------:R-:W-:-:S13]  /*19e0*/  PLOP3.LUT P0, PT, P0, P1, PT, 0xf8, 0x8f ;  /* 0x00000000008f781c */ /* 0x000fda0000703f70 */
[----:B------:R0:W-:Y:S04]  /*19f0*/  @P0 STS [R4+UR5], R7 ;  /* 0x0000000704000988 */ /* 0x0001e80008000805 */
[----:B------:R0:W-:Y:S02]  /*1a00*/  @P0 STS [R5+UR5], R6 ;  /* 0x0000000605000988 */ /* 0x0001e40008000805 */
.L_x_55:
[----:B------:R-:W-:Y:S05]  /*1a10*/  BSYNC.RECONVERGENT B0 ;  /* 0x0000000000007941 */ /* 0x000fea0003800200 */
.L_x_54:
[----:B------:R-:W-:Y:S06]  /*1a20*/  BAR.SYNC.DEFER_BLOCKING 0x0 ;  /* 0x0000000000007b1d */ /* 0x000fec0000010000 */
[----:B0-----:R-:W0:Y:S04]  /*1a30*/  LDS R5, [R4+UR5] ;  /* 0x0000000504057984 */ /* 0x001e280008000800 */
[----:B0-----:R-:W-:Y:S01]  /*1a40*/  STG.E desc[UR8][R2.64], R5 ;  /* 0x0000000502007986 */ /* 0x001fe2000c101908 */
[----:B------:R-:W-:Y:S05]  /*1a50*/  EXIT ;  /* 0x000000000000794d */ /* 0x000fea0003800000 */
.L_x_56:
[----:B------:R-:W-:-:S00]  /*1a60*/  BRA `(.L_x_56) ;  /* 0xfffffffc00fc7947 */ /* 0x000fc0000383ffff */
[----:B------:R-:W-:-:S00]  /*1a70*/  NOP ;  /* 0x0000000000007918 */ /* 0x000fc00000000000 */
        /* <DEDUP_REMOVED lines=8> */
.L_x_115:


//--------------------- .text._Z24bitonicCompareLocal_initPii --------------------------
	.section	.text._Z24bitonicCompareLocal_initPii,"ax",@progbits
	.align	128
        .global         _Z24bitonicCompareLocal_initPii
        .type           _Z24bitonicCompareLocal_initPii,@function
        .size           _Z24bitonicCompareLocal_initPii,(.L_x_116 - _Z24bitonicCompareLocal_initPii)
        .other          _Z24bitonicCompareLocal_initPii,@"STO_CUDA_ENTRY STV_DEFAULT"
_Z24bitonicCompareLocal_initPii:
.text._Z24bitonicCompareLocal_initPii:
        /* <DEDUP_REMOVED lines=46> */
.L_x_58:
[----:B------:R-:W-:Y:S05]  /*02e0*/  BSYNC.RECONVERGENT B0 ;  /* 0x0000000000007941 */ /* 0x000fea0003800200 */
.L_x_57:
        /* <DEDUP_REMOVED lines=12> */
.L_x_60:
[----:B------:R-:W-:Y:S05]  /*03b0*/  BSYNC.RECONVERGENT B0 ;  /* 0x0000000000007941 */ /* 0x000fea0003800200 */
.L_x_59:
        /* <DEDUP_REMOVED lines=12> */
.L_x_62:
[----:B------:R-:W-:Y:S05]  /*0480*/  BSYNC.RECONVERGENT B0 ;  /* 0x0000000000007941 */ /* 0x000fea0003800200 */
.L_x_61:
        /* <DEDUP_REMOVED lines=15> */
.L_x_64:
[----:B------:R-:W-:Y:S05]  /*0580*/  BSYNC.RECONVERGENT B0 ;  /* 0x0000000000007941 */ /* 0x000fea0003800200 */
.L_x_63:
        /* <DEDUP_REMOVED lines=12> */
.L_x_66:
[----:B------:R-:W-:Y:S05]  /*0650*/  BSYNC.RECONVERGENT B0 ;  /* 0x0000000000007941 */ /* 0x000fea0003800200 */
.L_x_65:
        /* <DEDUP_REMOVED lines=12> */
.L_x_68:
[----:B------:R-:W-:Y:S05]  /*0720*/  BSYNC.RECONVERGENT B0 ;  /* 0x0000000000007941 */ /* 0x000fea0003800200 */
.L_x_67:
        /* <DEDUP_REMOVED lines=15> */
.L_x_70:
[----:B------:R-:W-:Y:S05]  /*0820*/  BSYNC.RECONVERGENT B0 ;  /* 0x0000000000007941 */ /* 0x000fea0003800200 */
.L_x_69:
        /* <DEDUP_REMOVED lines=12> */
.L_x_72:
[----:B------:R-:W-:Y:S05]  /*08f0*/  BSYNC.RECONVERGENT B0 ;  /* 0x0000000000007941 */ /* 0x000fea0003800200 */
.L_x_71:
        /* <DEDUP_REMOVED lines=12> */
.L_x_74:
[----:B------:R-:W-:Y:S05]  /*09c0*/  BSYNC.RECONVERGENT B0 ;  /* 0x0000000000007941 */ /* 0x000fea0003800200 */
.L_x_73:
        /* <DEDUP_REMOVED lines=12> */
.L_x_76:
[----:B------:R-:W-:Y:S05]  /*0a90*/  BSYNC.RECONVERGENT B0 ;  /* 0x0000000000007941 */ /* 0x000fea0003800200 */
.L_x_75:
        /* <DEDUP_REMOVED lines=15> */
.L_x_78:
[----:B------:R-:W-:Y:S05]  /*0b90*/  BSYNC.RECONVERGENT B0 ;  /* 0x0000000000007941 */ /* 0x000fea0003800200 */
.L_x_77:
        /* <DEDUP_REMOVED lines=12> */
.L_x_80:
[----:B------:R-:W-:Y:S05]  /*0c60*/  BSYNC.RECONVERGENT B0 ;  /* 0x0000000000007941 */ /* 0x000fea0003800200 */
.L_x_79:
        /* <DEDUP_REMOVED lines=12> */
.L_x_82:
[----:B------:R-:W-:Y:S05]  /*0d30*/  BSYNC.RECONVERGENT B0 ;  /* 0x0000000000007941 */ /* 0x000fea0003800200 */
.L_x_81:
        /* <DEDUP_REMOVED lines=12> */
.L_x_84:
[----:B------:R-:W-:Y:S05]  /*0e00*/  BSYNC.RECONVERGENT B0 ;  /* 0x0000000000007941 */ /* 0x000fea0003800200 */
.L_x_83:
        /* <DEDUP_REMOVED lines=12> */
.L_x_86:
[----:B------:R-:W-:Y:S05]  /*0ed0*/  BSYNC.RECONVERGENT B0 ;  /* 0x0000000000007941 */ /* 0x000fea0003800200 */
.L_x_85:
        /* <DEDUP_REMOVED lines=18> */
.L_x_88:
[----:B------:R-:W-:Y:S05]  /*1000*/  BSYNC.RECONVERGENT B0 ;  /* 0x0000000000007941 */ /* 0x000fea0003800200 */
.L_x_87:
        /* <DEDUP_REMOVED lines=12> */
.L_x_90:
[----:B------:R-:W-:Y:S05]  /*10d0*/  BSYNC.RECONVERGENT B0 ;  /* 0x0000000000007941 */ /* 0x000fea0003800200 */
.L_x_89:
        /* <DEDUP_REMOVED lines=12> */
.L_x_92:
[----:B------:R-:W-:Y:S05]  /*11a0*/  BSYNC.RECONVERGENT B0 ;  /* 0x0000000000007941 */ /* 0x000fea0003800200 */
.L_x_91:
        /* <DEDUP_REMOVED lines=12> */
.L_x_94:
[----:B------:R-:W-:Y:S05]  /*1270*/  BSYNC.RECONVERGENT B0 ;  /* 0x0000000000007941 */ /* 0x000fea0003800200 */
.L_x_93:
        /* <DEDUP_REMOVED lines=12> */
.L_x_96:
[----:B------:R-:W-:Y:S05]  /*1340*/  BSYNC.RECONVERGENT B0 ;  /* 0x0000000000007941 */ /* 0x000fea0003800200 */
.L_x_95:
        /* <DEDUP_REMOVED lines=12> */
.L_x_98:
[----:B------:R-:W-:Y:S05]  /*1410*/  BSYNC.RECONVERGENT B0 ;  /* 0x0000000000007941 */ /* 0x000fea0003800200 */
.L_x_97:
        /* <DEDUP_REMOVED lines=16> */
.L_x_100:
[----:B------:R-:W-:Y:S05]  /*1520*/  BSYNC.RECONVERGENT B0 ;  /* 0x0000000000007941 */ /* 0x000fea0003800200 */
.L_x_99:
        /* <DEDUP_REMOVED lines=13> */
.L_x_102:
[----:B------:R-:W-:Y:S05]  /*1600*/  BSYNC.RECONVERGENT B0 ;  /* 0x0000000000007941 */ /* 0x000fea0003800200 */
.L_x_101:
        /* <DEDUP_REMOVED lines=12> */
.L_x_104:
[----:B------:R-:W-:Y:S05]  /*16d0*/  BSYNC.RECONVERGENT B0 ;  /* 0x0000000000007941 */ /* 0x000fea0003800200 */
.L_x_103:
        /* <DEDUP_REMOVED lines=12> */
.L_x_106:
[----:B------:R-:W-:Y:S05]  /*17a0*/  BSYNC.RECONVERGENT B0 ;  /* 0x0000000000007941 */ /* 0x000fea0003800200 */
.L_x_105:
        /* <DEDUP_REMOVED lines=12> */
.L_x_108:
[----:B------:R-:W-:Y:S05]  /*1870*/  BSYNC.RECONVERGENT B0 ;  /* 0x0000000000007941 */ /* 0x000fea0003800200 */
.L_x_107:
        /* <DEDUP_REMOVED lines=12> */
.L_x_110:
[----:B------:R-:W-:Y:S05]  /*1940*/  BSYNC.RECONVERGENT B0 ;  /* 0x0000000000007941 */ /* 0x000fea0003800200 */
.L_x_109:
        /* <DEDUP_REMOVED lines=12> */
.L_x_112:
[----:B------:R-:W-:Y:S05]  /*1a10*/  BSYNC.RECONVERGENT B0 ;  /* 0x0000000000007941 */ /* 0x000fea0003800200 */
.L_x_111:
[----:B------:R-:W-:Y:S06]  /*1a20*/  BAR.SYNC.DEFER_BLOCKING 0x0 ;  /* 0x0000000000007b1d */ /* 0x000fec0000010000 */
[----:B0-----:R-:W0:Y:S04]  /*1a30*/  LDS R5, [R4+UR5] ;  /* 0x0000000504057984 */ /* 0x001e280008000800 */
[----:B0-----:R-:W-:Y:S01]  /*1a40*/  STG.E desc[UR8][R2.64], R5 ;  /* 0x0000000502007986 */ /* 0x001fe2000c101908 */
[----:B------:R-:W-:Y:S05]  /*1a50*/  EXIT ;  /* 0x000000000000794d */ /* 0x000fea0003800000 */
.L_x_113:
        /* <DEDUP_REMOVED lines=10> */
.L_x_116:


//--------------------- .text._Z20bitonicCompareGlobalPiii --------------------------
	.section	.text._Z20bitonicCompareGlobalPiii,"ax",@progbits
	.align	128
        .global         _Z20bitonicCompareGlobalPiii
        .type           _Z20bitonicCompareGlobalPiii,@function
        .size           _Z20bitonicCompareGlobalPiii,(.L_x_117 - _Z20bitonicCompareGlobalPiii)
        .other          _Z20bitonicCompareGlobalPiii,@"STO_CUDA_ENTRY STV_DEFAULT"
_Z20bitonicCompareGlobalPiii:
.text._Z20bitonicCompareGlobalPiii:
[----:B------:R-:W-:Y:S01]  /*0000*/  LDC R1, c[0x0][0x37c] ;  /* 0x0000df00ff017b82 */ /* 0x000fe20000000800 */
[----:B------:R-:W0:Y:S01]  /*0010*/  S2R R7, SR_CTAID.X ;  /* 0x0000000000077919 */ /* 0x000e220000002500 */
[----:B------:R-:W0:Y:S01]  /*0020*/  LDCU UR4, c[0x0][0x360] ;  /* 0x00006c00ff0477ac */ /* 0x000e220008000800 */
[----:B------:R-:W0:Y:S01]  /*0030*/  S2R R0, SR_TID.X ;  /* 0x0000000000007919 */ /* 0x000e220000002100 */
[----:B------:R-:W1:Y:S01]  /*0040*/  LDCU UR5, c[0x0][0x38c] ;  /* 0x00007180ff0577ac */ /* 0x000e620008000800 */
[----:B0-----:R-:W-:-:S05]  /*0050*/  IMAD R7, R7, UR4, R0 ;  /* 0x0000000407077c24 */ /* 0x001fca000f8e0200 */
[----:B-1----:R-:W-:-:S04]  /*0060*/  LOP3.LUT R0, R7, UR5, RZ, 0x3c, !PT ;  /* 0x0000000507007c12 */ /* 0x002fc8000f8e3cff */
[----:B------:R-:W-:-:S13]  /*0070*/  ISETP.GT.U32.AND P0, PT, R0, R7, PT ;  /* 0x000000070000720c */ /* 0x000fda0003f04070 */
[----:B------:R-:W-:Y:S05]  /*0080*/  @!P0 EXIT ;  /* 0x000000000000894d */ /* 0x000fea0003800000 */
[----:B------:R-:W0:Y:S01]  /*0090*/  LDC.64 R4, c[0x0][0x380] ;  /* 0x0000e000ff047b82 */ /* 0x000e220000000a00 */
[----:B------:R-:W1:Y:S01]  /*00a0*/  LDCU.64 UR4, c[0x0][0x358] ;  /* 0x00006b00ff0477ac */ /* 0x000e620008000a00 */
[----:B------:R-:W2:Y:S01]  /*00b0*/  LDCU UR6, c[0x0][0x388] ;  /* 0x00007100ff0677ac */ /* 0x000ea20008000800 */
[----:B0-----:R-:W-:-:S04]  /*00c0*/  IMAD.WIDE.U32 R2, R7, 0x4, R4 ;  /* 0x0000000407027825 */ /* 0x001fc800078e0004 */
[----:B------:R-:W-:Y:S01]  /*00d0*/  IMAD.WIDE.U32 R4, R0, 0x4, R4 ;  /* 0x0000000400047825 */ /* 0x000fe200078e0004 */
[----:B-1----:R-:W3:Y:S04]  /*00e0*/  LDG.E R9, desc[UR4][R2.64] ;  /* 0x0000000402097981 */ /* 0x002ee8000c1e1900 */
[----:B------:R-:W3:Y:S01]  /*00f0*/  LDG.E R0, desc[UR4][R4.64] ;  /* 0x0000000404007981 */ /* 0x000ee2000c1e1900 */
[----:B--2---:R-:W-:Y:S02]  /*0100*/  LOP3.LUT P1, RZ, R7, UR6, RZ, 0xc0, !PT ;  /* 0x0000000607ff7c12 */ /* 0x004fe4000f82c0ff */
[CC--:B---3--:R-:W-:Y:S02]  /*0110*/  ISETP.GE.AND P0, PT, R9.reuse, R0.reuse, PT ;  /* 0x000000000900720c */ /* 0x0c8fe40003f06270 */
[----:B------:R-:W-:-:S02]  /*0120*/  ISETP.GT.AND P2, PT, R9, R0, PT ;  /* 0x000000000900720c */ /* 0x000fc40003f44270 */
[----:B------:R-:W-:-:S07]  /*0130*/  SEL R6, RZ, 0xffffffff, !P0 ;  /* 0xffffffffff067807 */ /* 0x000fce0004000000 */
[----:B------:R-:W-:-:S04]  /*0140*/  @!P1 SEL R6, RZ, 0xffffffff, P2 ;  /* 0xffffffffff069807 */ /* 0x000fc80001000000 */
[----:B------:R-:W-:-:S04]  /*0150*/  LOP3.LUT R6, R6, 0x1, RZ, 0xc0, !PT ;  /* 0x0000000106067812 */ /* 0x000fc800078ec0ff */
[----:B------:R-:W-:-:S13]  /*0160*/  ISETP.NE.U32.AND P0, PT, R6, 0x1, PT ;  /* 0x000000010600780c */ /* 0x000fda0003f05070 */
[----:B------:R-:W-:Y:S05]  /*0170*/  @!P0 EXIT ;  /* 0x000000000000894d */ /* 0x000fea0003800000 */
[----:B------:R-:W-:Y:S04]  /*0180*/  STG.E desc[UR4][R2.64], R0 ;  /* 0x0000000002007986 */ /* 0x000fe8000c101904 */
[----:B------:R-:W-:Y:S01]  /*0190*/  STG.E desc[UR4][R4.64], R9 ;  /* 0x0000000904007986 */ /* 0x000fe2000c101904 */
[----:B------:R-:W-:Y:S05]  /*01a0*/  EXIT ;  /* 0x000000000000794d */ /* 0x000fea0003800000 */
.L_x_114:
        /* <DEDUP_REMOVED lines=13> */
.L_x_117:


//--------------------- .nv.shared._Z19bitonicCompareLocalPii --------------------------
	.section	.nv.shared._Z19bitonicCompareLocalPii,"aw",@nobits
	.sectionflags	@""
	.align	4
.nv.shared._Z19bitonicCompareLocalPii:
	.zero		1536


//--------------------- .nv.shared.reserved.0     --------------------------
	.section	.nv.shared.reserved.0,"aw",@nobits
	.weak		__nv_reservedSMEM_offset_0_alias
	.size		__nv_reservedSMEM_offset_0_alias, 0, 64
	.other		__nv_reservedSMEM_offset_0_alias,@"STO_CUDA_RESERVED_SHARED STV_DEFAULT"
__nv_reservedSMEM_offset_0_alias:
	.zero		0
	.zero		64


//--------------------- .nv.shared._Z24bitonicCompareLocal_initPii --------------------------
	.section	.nv.shared._Z24bitonicCompareLocal_initPii,"aw",@nobits
	.sectionflags	@""
	.align	4
.nv.shared._Z24bitonicCompareLocal_initPii:
	.zero		1536


//--------------------- .nv.constant0._Z19bitonicCompareLocalPii --------------------------
	.section	.nv.constant0._Z19bitonicCompareLocalPii,"a",@progbits
	.sectionflags	@""
	.align	4
.nv.constant0._Z19bitonicCompareLocalPii:
	.zero		908


//--------------------- .nv.constant0._Z24bitonicCompareLocal_initPii --------------------------
	.section	.nv.constant0._Z24bitonicCompareLocal_initPii,"a",@progbits
	.sectionflags	@""
	.align	4
.nv.constant0._Z24bitonicCompareLocal_initPii:
	.zero		908


//--------------------- .nv.constant0._Z20bitonicCompareGlobalPiii --------------------------
	.section	.nv.constant0._Z20bitonicCompareGlobalPiii,"a",@progbits
	.sectionflags	@""
	.align	4
.nv.constant0._Z20bitonicCompareGlobalPiii:
	.zero		912


//--------------------- SYMBOLS --------------------------

	.type		.nv.reservedSmem.offset0,@object
	.size		.nv.reservedSmem.offset0,0x4
	.type		.nv.reservedSmem.cap,@object
	.size		.nv.reservedSmem.cap,0x4
